	.target	sm_100a

	.elftype	@"ET_EXEC"


//--------------------- .note.nv.tkinfo           --------------------------
	.section	.note.nv.tkinfo,"",@"SHT_NOTE"
	.sectionflags	@"SHF_NOTE_NV_TKINFO"
	.tkinfo
        /*0018*/ 	.word	0x00000002
        /*0030*/ 	.string	""
        /*0030*/ 	.string	"ptxas"
        /*0030*/ 	.string	"Cuda compilation tools, release 13.0, V13.0.88"
        /*0030*/ 	.string	"Build cuda_13.0.r13.0/compiler.36424714_0"
        /*0030*/ 	.string	"-arch sm_100a -m 64 "



//--------------------- .note.nv.cuinfo           --------------------------
	.section	.note.nv.cuinfo,"",@"SHT_NOTE"
	.sectionflags	@"SHF_NOTE_NV_CUINFO"
        /*0018*/ 	.short	0x0002
        /*001a*/ 	.short	0x0064
        /*001c*/ 	.short	0x0082
	.zero		2


//--------------------- .nv.info                  --------------------------
	.section	.nv.info,"",@"SHT_CUDA_INFO"
	.align	4


	//----- nvinfo : EIATTR_REGCOUNT
	.align		4
        /*0000*/ 	.byte	0x04, 0x2f
        /*0002*/ 	.short	(.L_19 - .L_18)
	.align		4
.L_18:
        /*0004*/ 	.word	index@(_ZN7cutlass13device_kernelINS_4conv6kernel13ConvUniversalINS1_16ConvProblemShapeILNS1_8OperatorE2ELi3EEENS1_10collective14CollectiveConvINS1_47MainloopSm100TmaUmmaWarpSpecializedImplicitGemmILS5_2ELi26ELi3ELi1ELi2EN4cute5tupleIJNSA_1CILi1EEESD_SD_EEEEENSB_IJNSC_ILi64EEENSB_IJSG_EEENSB_IJNSC_ILi32EEEEEEEEENS_10bfloat16_tESL_NSA_8TiledMMAINSA_8MMA_AtomIJNSA_20SM100_MMA_F16BF16_SSISL_SL_fLi64ELi64ELNSA_4UMMA5MajorE1ELSQ_1ELNSP_7ScaleInE0ELSR_0EEEEEENSA_6LayoutISE_NSB_IJNSC_ILi0EEESV_SV_EEEEENSB_IJNSA_10UnderscoreESY_SY_EEEEENS7_6detail27Sm100ImplicitGemmTileTraitsINSA_13SM90_TMA_LOADENSA_14ComposedLayoutINSA_7SwizzleILi3ELi4ELi3EEENSA_18smem_ptr_flag_bitsILi16EEENSU_INSB_IJSG_NSC_ILi8EEEEEENSB_IJSD_SG_EEEEEEEvEENS12_INSA_20SM90_TMA_LOAD_IM2COLES1D_vEEEENS_8epilogue10collective18CollectiveEpilogueINS1I_23Sm100TmaWarpSpecializedILi3ELi2ELi16ELb1ELb0EEEJSK_NSB_IJNSU_ISG_SD_EENSU_ISI_SD_EEEEESL_NSB_IJlNSB_IJSD_lllEEESV_EEESL_S1R_NS1I_6fusion15FusionCallbacksIS1M_NS1S_17LinearCombinationISL_fSL_fLNS_15FloatRoundStyleE2EEESK_S1P_JEEENSA_5SM1004TMEM4LOAD26SM100_TMEM_LOAD_16dp256b4xES13_NS14_INS15_ILi2ELi4ELi3EEES18_NSU_INSB_IJS19_SI_EEENSB_IJSI_SD_EEEEEEENSA_17SM75_U32x4_LDSM_NENSA_14SM90_TMA_STOREES26_NSA_17SM90_U32x4_STSM_NENSA_39AutoVectorizingCopyWithAssumedAlignmentILi128EEEEEEvvEEEEvNT_6ParamsE)
        /*0008*/ 	.word	0x00000049


	//----- nvinfo : EIATTR_FRAME_SIZE
	.align		4
.L_19:
        /*000c*/ 	.byte	0x04, 0x11
        /*000e*/ 	.short	(.L_21 - .L_20)
	.align		4
.L_20:
        /*0010*/ 	.word	index@($__internal_2_$__cuda_sm10x_tcgen05_guardrail_trap_unallocated_columns_being_dealloced)
        /*0014*/ 	.word	0x00000008


	//----- nvinfo : EIATTR_FRAME_SIZE
	.align		4
.L_21:
        /*0018*/ 	.byte	0x04, 0x11
        /*001a*/ 	.short	(.L_23 - .L_22)
	.align		4
.L_22:
        /*001c*/ 	.word	index@($__internal_1_$__cuda_sm10x_tcgen05_guardrail_trap_phase_invalid_during_alloc)
        /*0020*/ 	.word	0x00000008


	//----- nvinfo : EIATTR_FRAME_SIZE
	.align		4
.L_23:
        /*0024*/ 	.byte	0x04, 0x11
        /*0026*/ 	.short	(.L_25 - .L_24)
	.align		4
.L_24:
        /*0028*/ 	.word	index@($__internal_0_$__cuda_sm10x_tcgen05_guardrail_trap_col_being_dealloced_not_returned_by_alloc)
        /*002c*/ 	.word	0x00000008


	//----- nvinfo : EIATTR_FRAME_SIZE
	.align		4
.L_25:
        /*0030*/ 	.byte	0x04, 0x11
        /*0032*/ 	.short	(.L_27 - .L_26)
	.align		4
.L_26:
        /*0034*/ 	.word	index@(_ZN7cutlass13device_kernelINS_4conv6kernel13ConvUniversalINS1_16ConvProblemShapeILNS1_8OperatorE2ELi3EEENS1_10collective14CollectiveConvINS1_47MainloopSm100TmaUmmaWarpSpecializedImplicitGemmILS5_2ELi26ELi3ELi1ELi2EN4cute5tupleIJNSA_1CILi1EEESD_SD_EEEEENSB_IJNSC_ILi64EEENSB_IJSG_EEENSB_IJNSC_ILi32EEEEEEEEENS_10bfloat16_tESL_NSA_8TiledMMAINSA_8MMA_AtomIJNSA_20SM100_MMA_F16BF16_SSISL_SL_fLi64ELi64ELNSA_4UMMA5MajorE1ELSQ_1ELNSP_7ScaleInE0ELSR_0EEEEEENSA_6LayoutISE_NSB_IJNSC_ILi0EEESV_SV_EEEEENSB_IJNSA_10UnderscoreESY_SY_EEEEENS7_6detail27Sm100ImplicitGemmTileTraitsINSA_13SM90_TMA_LOADENSA_14ComposedLayoutINSA_7SwizzleILi3ELi4ELi3EEENSA_18smem_ptr_flag_bitsILi16EEENSU_INSB_IJSG_NSC_ILi8EEEEEENSB_IJSD_SG_EEEEEEEvEENS12_INSA_20SM90_TMA_LOAD_IM2COLES1D_vEEEENS_8epilogue10collective18CollectiveEpilogueINS1I_23Sm100TmaWarpSpecializedILi3ELi2ELi16ELb1ELb0EEEJSK_NSB_IJNSU_ISG_SD_EENSU_ISI_SD_EEEEESL_NSB_IJlNSB_IJSD_lllEEESV_EEESL_S1R_NS1I_6fusion15FusionCallbacksIS1M_NS1S_17LinearCombinationISL_fSL_fLNS_15FloatRoundStyleE2EEESK_S1P_JEEENSA_5SM1004TMEM4LOAD26SM100_TMEM_LOAD_16dp256b4xES13_NS14_INS15_ILi2ELi4ELi3EEES18_NSU_INSB_IJS19_SI_EEENSB_IJSI_SD_EEEEEEENSA_17SM75_U32x4_LDSM_NENSA_14SM90_TMA_STOREES26_NSA_17SM90_U32x4_STSM_NENSA_39AutoVectorizingCopyWithAssumedAlignmentILi128EEEEEEvvEEEEvNT_6ParamsE)
        /*0038*/ 	.word	0x00000008


	//----- nvinfo : EIATTR_MIN_STACK_SIZE
	.align		4
.L_27:
        /*003c*/ 	.byte	0x04, 0x12
        /*003e*/ 	.short	(.L_29 - .L_28)
	.align		4
.L_28:
        /*0040*/ 	.word	index@(_ZN7cutlass13device_kernelINS_4conv6kernel13ConvUniversalINS1_16ConvProblemShapeILNS1_8OperatorE2ELi3EEENS1_10collective14CollectiveConvINS1_47MainloopSm100TmaUmmaWarpSpecializedImplicitGemmILS5_2ELi26ELi3ELi1ELi2EN4cute5tupleIJNSA_1CILi1EEESD_SD_EEEEENSB_IJNSC_ILi64EEENSB_IJSG_EEENSB_IJNSC_ILi32EEEEEEEEENS_10bfloat16_tESL_NSA_8TiledMMAINSA_8MMA_AtomIJNSA_20SM100_MMA_F16BF16_SSISL_SL_fLi64ELi64ELNSA_4UMMA5MajorE1ELSQ_1ELNSP_7ScaleInE0ELSR_0EEEEEENSA_6LayoutISE_NSB_IJNSC_ILi0EEESV_SV_EEEEENSB_IJNSA_10UnderscoreESY_SY_EEEEENS7_6detail27Sm100ImplicitGemmTileTraitsINSA_13SM90_TMA_LOADENSA_14ComposedLayoutINSA_7SwizzleILi3ELi4ELi3EEENSA_18smem_ptr_flag_bitsILi16EEENSU_INSB_IJSG_NSC_ILi8EEEEEENSB_IJSD_SG_EEEEEEEvEENS12_INSA_20SM90_TMA_LOAD_IM2COLES1D_vEEEENS_8epilogue10collective18CollectiveEpilogueINS1I_23Sm100TmaWarpSpecializedILi3ELi2ELi16ELb1ELb0EEEJSK_NSB_IJNSU_ISG_SD_EENSU_ISI_SD_EEEEESL_NSB_IJlNSB_IJSD_lllEEESV_EEESL_S1R_NS1I_6fusion15FusionCallbacksIS1M_NS1S_17LinearCombinationISL_fSL_fLNS_15FloatRoundStyleE2EEESK_S1P_JEEENSA_5SM1004TMEM4LOAD26SM100_TMEM_LOAD_16dp256b4xES13_NS14_INS15_ILi2ELi4ELi3EEES18_NSU_INSB_IJS19_SI_EEENSB_IJSI_SD_EEEEEEENSA_17SM75_U32x4_LDSM_NENSA_14SM90_TMA_STOREES26_NSA_17SM90_U32x4_STSM_NENSA_39AutoVectorizingCopyWithAssumedAlignmentILi128EEEEEEvvEEEEvNT_6ParamsE)
        /*0044*/ 	.word	0x00000008
.L_29:


//--------------------- .nv.compat                --------------------------
	.section	.nv.compat,"",@"SHT_CUDA_COMPAT_INFO"
	.align	4
        /*0000*/ 	.byte	0x02, 0x09, 0x01, 0x00, 0x02, 0x02, 0x02, 0x00, 0x02, 0x05, 0x05, 0x00, 0x03, 0x07, 0x01, 0x01
        /*0010*/ 	.byte	0x02, 0x03, 0x01, 0x00, 0x02, 0x06, 0x01, 0x00, 0x04, 0x0b, 0x08, 0x00, 0x09, 0x00, 0x00, 0x00
        /*0020*/ 	.byte	0x00, 0x00, 0x00, 0x00


//--------------------- .nv.info._ZN7cutlass13device_kernelINS_4conv6kernel13ConvUniversalINS1_16ConvProblemShapeILNS1_8OperatorE2ELi3EEENS1_10collective14CollectiveConvINS1_47MainloopSm100TmaUmmaWarpSpecializedImplicitGemmILS5_2ELi26ELi3ELi1ELi2EN4cute5tupleIJNSA_1CILi1EEESD_SD_EEEEENSB_IJNSC_ILi64EEENSB_IJSG_EEENSB_IJNSC_ILi32EEEEEEEEENS_10bfloat16_tESL_NSA_8TiledMMAINSA_8MMA_AtomIJNSA_20SM100_MMA_F16BF16_SSISL_SL_fLi64ELi64ELNSA_4UMMA5MajorE1ELSQ_1ELNSP_7ScaleInE0ELSR_0EEEEEENSA_6LayoutISE_NSB_IJNSC_ILi0EEESV_SV_EEEEENSB_IJNSA_10UnderscoreESY_SY_EEEEENS7_6detail27Sm100ImplicitGemmTileTraitsINSA_13SM90_TMA_LOADENSA_14ComposedLayoutINSA_7SwizzleILi3ELi4ELi3EEENSA_18smem_ptr_flag_bitsILi16EEENSU_INSB_IJSG_NSC_ILi8EEEEEENSB_IJSD_SG_EEEEEEEvEENS12_INSA_20SM90_TMA_LOAD_IM2COLES1D_vEEEENS_8epilogue10collective18CollectiveEpilogueINS1I_23Sm100TmaWarpSpecializedILi3ELi2ELi16ELb1ELb0EEEJSK_NSB_IJNSU_ISG_SD_EENSU_ISI_SD_EEEEESL_NSB_IJlNSB_IJSD_lllEEESV_EEESL_S1R_NS1I_6fusion15FusionCallbacksIS1M_NS1S_17LinearCombinationISL_fSL_fLNS_15FloatRoundStyleE2EEESK_S1P_JEEENSA_5SM1004TMEM4LOAD26SM100_TMEM_LOAD_16dp256b4xES13_NS14_INS15_ILi2ELi4ELi3EEES18_NSU_INSB_IJS19_SI_EEENSB_IJSI_SD_EEEEEEENSA_17SM75_U32x4_LDSM_NENSA_14SM90_TMA_STOREES26_NSA_17SM90_U32x4_STSM_NENSA_39AutoVectorizingCopyWithAssumedAlignmentILi128EEEEEEvvEEEEvNT_6ParamsE --------------------------
	.section	.nv.info._ZN7cutlass13device_kernelINS_4conv6kernel13ConvUniversalINS1_16ConvProblemShapeILNS1_8OperatorE2ELi3EEENS1_10collective14CollectiveConvINS1_47MainloopSm100TmaUmmaWarpSpecializedImplicitGemmILS5_2ELi26ELi3ELi1ELi2EN4cute5tupleIJNSA_1CILi1EEESD_SD_EEEEENSB_IJNSC_ILi64EEENSB_IJSG_EEENSB_IJNSC_ILi32EEEEEEEEENS_10bfloat16_tESL_NSA_8TiledMMAINSA_8MMA_AtomIJNSA_20SM100_MMA_F16BF16_SSISL_SL_fLi64ELi64ELNSA_4UMMA5MajorE1ELSQ_1ELNSP_7ScaleInE0ELSR_0EEEEEENSA_6LayoutISE_NSB_IJNSC_ILi0EEESV_SV_EEEEENSB_IJNSA_10UnderscoreESY_SY_EEEEENS7_6detail27Sm100ImplicitGemmTileTraitsINSA_13SM90_TMA_LOADENSA_14ComposedLayoutINSA_7SwizzleILi3ELi4ELi3EEENSA_18smem_ptr_flag_bitsILi16EEENSU_INSB_IJSG_NSC_ILi8EEEEEENSB_IJSD_SG_EEEEEEEvEENS12_INSA_20SM90_TMA_LOAD_IM2COLES1D_vEEEENS_8epilogue10collective18CollectiveEpilogueINS1I_23Sm100TmaWarpSpecializedILi3ELi2ELi16ELb1ELb0EEEJSK_NSB_IJNSU_ISG_SD_EENSU_ISI_SD_EEEEESL_NSB_IJlNSB_IJSD_lllEEESV_EEESL_S1R_NS1I_6fusion15FusionCallbacksIS1M_NS1S_17LinearCombinationISL_fSL_fLNS_15FloatRoundStyleE2EEESK_S1P_JEEENSA_5SM1004TMEM4LOAD26SM100_TMEM_LOAD_16dp256b4xES13_NS14_INS15_ILi2ELi4ELi3EEES18_NSU_INSB_IJS19_SI_EEENSB_IJSI_SD_EEEEEEENSA_17SM75_U32x4_LDSM_NENSA_14SM90_TMA_STOREES26_NSA_17SM90_U32x4_STSM_NENSA_39AutoVectorizingCopyWithAssumedAlignmentILi128EEEEEEvvEEEEvNT_6ParamsE,"",@"SHT_CUDA_INFO"
	.sectionflags	@""
	.align	4


	//----- nvinfo : EIATTR_CUDA_API_VERSION
	.align		4
        /*0000*/ 	.byte	0x04, 0x37
        /*0002*/ 	.short	(.L_31 - .L_30)
.L_30:
        /*0004*/ 	.word	0x00000082


	//----- nvinfo : EIATTR_KPARAM_INFO
	.align		4
.L_31:
        /*0008*/ 	.byte	0x04, 0x17
        /*000a*/ 	.short	(.L_33 - .L_32)
.L_32:
        /*000c*/ 	.word	0x00000000
        /*0010*/ 	.short	0x0000
        /*0012*/ 	.short	0x0000
        /*0014*/ 	.byte	0x00, 0xf0, 0x01, 0x24


	//----- nvinfo : EIATTR_AT_ENTRY_FRAGMENTS
	.align		4
.L_33:
        /*0018*/ 	.byte	0x04, 0x4f
        /*001a*/ 	.short	(.L_35 - .L_34)


	//   ....[0]....
.L_34:
        /*001c*/ 	.word	0x00000006


	//----- nvinfo : EIATTR_RESERVED_SMEM_USED
	.align		4
.L_35:
        /*0020*/ 	.byte	0x01, 0x41
	.zero		2


	//----- nvinfo : EIATTR_SPARSE_MMA_MASK
	.align		4
        /*0024*/ 	.byte	0x03, 0x50
        /*0026*/ 	.short	0x0000


	//----- nvinfo : EIATTR_TCGEN05_1CTA_USED
	.align		4
        /*0028*/ 	.byte	0x01, 0x51
	.zero		2


	//----- nvinfo : EIATTR_MAXREG_COUNT
	.align		4
        /*002c*/ 	.byte	0x03, 0x1b
        /*002e*/ 	.short	0x00ff


	//----- nvinfo : EIATTR_NUM_BARRIERS
	.align		4
        /*0030*/ 	.byte	0x02, 0x4c
        /*0032*/ 	.byte	0x07
	.zero		1


	//----- nvinfo : EIATTR_EXTERNS
	.align		4
        /*0034*/ 	.byte	0x04, 0x0f
        /*0036*/ 	.short	(.L_37 - .L_36)


	//   ....[0]....
	.align		4
.L_36:
        /*0038*/ 	.word	index@(__assertfail)


	//----- nvinfo : EIATTR_MERCURY_ISA_VERSION
	.align		4
.L_37:
        /*003c*/ 	.byte	0x03, 0x5f
        /*003e*/ 	.short	0x0101


	//----- nvinfo : EIATTR_INT_WARP_WIDE_INSTR_OFFSETS
	.align		4
        /*0040*/ 	.byte	0x04, 0x31
        /*0042*/ 	.short	(.L_39 - .L_38)


	//   ....[0]....
.L_38:
        /*0044*/ 	.word	0x00004f50


	//   ....[1]....
        /*0048*/ 	.word	0x00004f70


	//   ....[2]....
        /*004c*/ 	.word	0x00004fa0


	//   ....[3]....
        /*0050*/ 	.word	0x00006150


	//   ....[4]....
        /*0054*/ 	.word	0x00006240


	//   ....[5]....
        /*0058*/ 	.word	0x000063a0


	//   ....[6]....
        /*005c*/ 	.word	0x00006470


	//----- nvinfo : EIATTR_COOP_GROUP_MASK_REGIDS
	.align		4
.L_39:
        /*0060*/ 	.byte	0x04, 0x29
        /*0062*/ 	.short	(.L_41 - .L_40)


	//   ....[0]....
.L_40:
        /*0064*/ 	.word	0xffffffff


	//   ....[1]....
        /*0068*/ 	.word	0xffffffff


	//   ....[2]....
        /*006c*/ 	.word	0xffffffff


	//   ....[3]....
        /*0070*/ 	.word	0xffffffff


	//   ....[4]....
        /*0074*/ 	.word	0xffffffff


	//   ....[5]....
        /*0078*/ 	.word	0xffffffff


	//   ....[6]....
        /*007c*/ 	.word	0xffffffff


	//   ....[7]....
        /*0080*/ 	.word	0xffffffff


	//   ....[8]....
        /*0084*/ 	.word	0xffffffff


	//   ....[9]....
        /*0088*/ 	.word	0xffffffff


	//   ....[10]....
        /*008c*/ 	.word	0xffffffff


	//   ....[11]....
        /*0090*/ 	.word	0xffffffff


	//----- nvinfo : EIATTR_COOP_GROUP_INSTR_OFFSETS
	.align		4
.L_41:
        /*0094*/ 	.byte	0x04, 0x28
        /*0096*/ 	.short	(.L_43 - .L_42)


	//   ....[0]....
.L_42:
        /*0098*/ 	.word	0x00000090


	//   ....[1]....
        /*009c*/ 	.word	0x00000520


	//   ....[2]....
        /*00a0*/ 	.word	0x00000980


	//   ....[3]....
        /*00a4*/ 	.word	0x00000b00


	//   ....[4]....
        /*00a8*/ 	.word	0x00000c00


	//   ....[5]....
        /*00ac*/ 	.word	0x00000d50


	//   ....[6]....
        /*00b0*/ 	.word	0x000029b0


	//   ....[7]....
        /*00b4*/ 	.word	0x000043c0


	//   ....[8]....
        /*00b8*/ 	.word	0x000045d0


	//   ....[9]....
        /*00bc*/ 	.word	0x00004600


	//   ....[10]....
        /*00c0*/ 	.word	0x00004e30


	//   ....[11]....
        /*00c4*/ 	.word	0x00005070


	//----- nvinfo : EIATTR_VRC_CTA_INIT_COUNT
	.align		4
.L_43:
        /*00c8*/ 	.byte	0x02, 0x4a
        /*00ca*/ 	.byte	0x80
	.zero		1


	//----- nvinfo : EIATTR_SYSCALL_OFFSETS
	.align		4
        /*00cc*/ 	.byte	0x04, 0x46
        /*00ce*/ 	.short	(.L_45 - .L_44)


	//   ....[0]....
.L_44:
        /*00d0*/ 	.word	0x00007800


	//   ....[1]....
        /*00d4*/ 	.word	0x000078f0


	//   ....[2]....
        /*00d8*/ 	.word	0x00008050


	//   ....[3]....
        /*00dc*/ 	.word	0x000089c0


	//----- nvinfo : EIATTR_MBARRIER_INSTR_OFFSETS
	.align		4
.L_45:
        /*00e0*/ 	.byte	0x04, 0x39
        /*00e2*/ 	.short	(.L_47 - .L_46)


	//   ....[0]....
.L_46:
        /*00e4*/ 	.word	0x00000620
        /*00e8*/ 	.word	0x000000ff
        /*00ec*/ 	.word	0x00000000
        /*00f0*/ 	.short	0x0100
        /*00f2*/ 	.byte	0x04
	.zero		1


	//   ....[1]....
        /*00f4*/ 	.word	0x00000630
        /*00f8*/ 	.word	0x000000ff
        /*00fc*/ 	.word	0x000000d0
        /*0100*/ 	.short	0x0100
        /*0102*/ 	.byte	0x04
	.zero		1


	//   ....[2]....
        /*0104*/ 	.word	0x00000640
        /*0108*/ 	.word	0x000000ff
        /*010c*/ 	.word	0x00000008
        /*0110*/ 	.short	0x0100
        /*0112*/ 	.byte	0x04
	.zero		1


	//   ....[3]....
        /*0114*/ 	.word	0x00000650
        /*0118*/ 	.word	0x000000ff
        /*011c*/ 	.word	0x000000d8
        /*0120*/ 	.short	0x0100
        /*0122*/ 	.byte	0x04
	.zero		1


	//   ....[4]....
        /*0124*/ 	.word	0x00000660
        /*0128*/ 	.word	0x000000ff
        /*012c*/ 	.word	0x00000010
        /*0130*/ 	.short	0x0100
        /*0132*/ 	.byte	0x04
	.zero		1


	//   ....[5]....
        /*0134*/ 	.word	0x00000670
        /*0138*/ 	.word	0x000000ff
        /*013c*/ 	.word	0x000000e0
        /*0140*/ 	.short	0x0100
        /*0142*/ 	.byte	0x04
	.zero		1


	//   ....[6]....
        /*0144*/ 	.word	0x00000680
        /*0148*/ 	.word	0x000000ff
        /*014c*/ 	.word	0x00000018
        /*0150*/ 	.short	0x0100
        /*0152*/ 	.byte	0x04
	.zero		1


	//   ....[7]....
        /*0154*/ 	.word	0x00000690
        /*0158*/ 	.word	0x000000ff
        /*015c*/ 	.word	0x000000e8
        /*0160*/ 	.short	0x0100
        /*0162*/ 	.byte	0x04
	.zero		1


	//   ....[8]....
        /*0164*/ 	.word	0x000006a0
        /*0168*/ 	.word	0x000000ff
        /*016c*/ 	.word	0x00000020
        /*0170*/ 	.short	0x0100
        /*0172*/ 	.byte	0x04
	.zero		1


	//   ....[9]....
        /*0174*/ 	.word	0x000006b0
        /*0178*/ 	.word	0x000000ff
        /*017c*/ 	.word	0x000000f0
        /*0180*/ 	.short	0x0100
        /*0182*/ 	.byte	0x04
	.zero		1


	//   ....[10]....
        /*0184*/ 	.word	0x000006c0
        /*0188*/ 	.word	0x000000ff
        /*018c*/ 	.word	0x00000028
        /*0190*/ 	.short	0x0100
        /*0192*/ 	.byte	0x04
	.zero		1


	//   ....[11]....
        /*0194*/ 	.word	0x000006d0
        /*0198*/ 	.word	0x000000ff
        /*019c*/ 	.word	0x000000f8
        /*01a0*/ 	.short	0x0100
        /*01a2*/ 	.byte	0x04
	.zero		1


	//   ....[12]....
        /*01a4*/ 	.word	0x000006e0
        /*01a8*/ 	.word	0x000000ff
        /*01ac*/ 	.word	0x00000030
        /*01b0*/ 	.short	0x0100
        /*01b2*/ 	.byte	0x04
	.zero		1


	//   ....[13]....
        /*01b4*/ 	.word	0x000006f0
        /*01b8*/ 	.word	0x000000ff
        /*01bc*/ 	.word	0x00000100
        /*01c0*/ 	.short	0x0100
        /*01c2*/ 	.byte	0x04
	.zero		1


	//   ....[14]....
        /*01c4*/ 	.word	0x00000700
        /*01c8*/ 	.word	0x000000ff
        /*01cc*/ 	.word	0x00000038
        /*01d0*/ 	.short	0x0100
        /*01d2*/ 	.byte	0x04
	.zero		1


	//   ....[15]....
        /*01d4*/ 	.word	0x00000710
        /*01d8*/ 	.word	0x000000ff
        /*01dc*/ 	.word	0x00000108
        /*01e0*/ 	.short	0x0100
        /*01e2*/ 	.byte	0x04
	.zero		1


	//   ....[16]....
        /*01e4*/ 	.word	0x00000720
        /*01e8*/ 	.word	0x000000ff
        /*01ec*/ 	.word	0x00000040
        /*01f0*/ 	.short	0x0100
        /*01f2*/ 	.byte	0x04
	.zero		1


	//   ....[17]....
        /*01f4*/ 	.word	0x00000730
        /*01f8*/ 	.word	0x000000ff
        /*01fc*/ 	.word	0x00000110
        /*0200*/ 	.short	0x0100
        /*0202*/ 	.byte	0x04
	.zero		1


	//   ....[18]....
        /*0204*/ 	.word	0x00000740
        /*0208*/ 	.word	0x000000ff
        /*020c*/ 	.word	0x00000048
        /*0210*/ 	.short	0x0100
        /*0212*/ 	.byte	0x04
	.zero		1


	//   ....[19]....
        /*0214*/ 	.word	0x00000750
        /*0218*/ 	.word	0x000000ff
        /*021c*/ 	.word	0x00000118
        /*0220*/ 	.short	0x0100
        /*0222*/ 	.byte	0x04
	.zero		1


	//   ....[20]....
        /*0224*/ 	.word	0x00000760
        /*0228*/ 	.word	0x000000ff
        /*022c*/ 	.word	0x00000050
        /*0230*/ 	.short	0x0100
        /*0232*/ 	.byte	0x04
	.zero		1


	//   ....[21]....
        /*0234*/ 	.word	0x00000770
        /*0238*/ 	.word	0x000000ff
        /*023c*/ 	.word	0x00000120
        /*0240*/ 	.short	0x0100
        /*0242*/ 	.byte	0x04
	.zero		1


	//   ....[22]....
        /*0244*/ 	.word	0x00000780
        /*0248*/ 	.word	0x000000ff
        /*024c*/ 	.word	0x00000058
        /*0250*/ 	.short	0x0100
        /*0252*/ 	.byte	0x04
	.zero		1


	//   ....[23]....
        /*0254*/ 	.word	0x00000790
        /*0258*/ 	.word	0x000000ff
        /*025c*/ 	.word	0x00000128
        /*0260*/ 	.short	0x0100
        /*0262*/ 	.byte	0x04
	.zero		1


	//   ....[24]....
        /*0264*/ 	.word	0x000007a0
        /*0268*/ 	.word	0x000000ff
        /*026c*/ 	.word	0x00000060
        /*0270*/ 	.short	0x0100
        /*0272*/ 	.byte	0x04
	.zero		1


	//   ....[25]....
        /*0274*/ 	.word	0x000007b0
        /*0278*/ 	.word	0x000000ff
        /*027c*/ 	.word	0x00000130
        /*0280*/ 	.short	0x0100
        /*0282*/ 	.byte	0x04
	.zero		1


	//   ....[26]....
        /*0284*/ 	.word	0x000007c0
        /*0288*/ 	.word	0x000000ff
        /*028c*/ 	.word	0x00000068
        /*0290*/ 	.short	0x0100
        /*0292*/ 	.byte	0x04
	.zero		1


	//   ....[27]....
        /*0294*/ 	.word	0x000007d0
        /*0298*/ 	.word	0x000000ff
        /*029c*/ 	.word	0x00000138
        /*02a0*/ 	.short	0x0100
        /*02a2*/ 	.byte	0x04
	.zero		1


	//   ....[28]....
        /*02a4*/ 	.word	0x000007e0
        /*02a8*/ 	.word	0x000000ff
        /*02ac*/ 	.word	0x00000070
        /*02b0*/ 	.short	0x0100
        /*02b2*/ 	.byte	0x04
	.zero		1


	//   ....[29]....
        /*02b4*/ 	.word	0x000007f0
        /*02b8*/ 	.word	0x000000ff
        /*02bc*/ 	.word	0x00000140
        /*02c0*/ 	.short	0x0100
        /*02c2*/ 	.byte	0x04
	.zero		1


	//   ....[30]....
        /*02c4*/ 	.word	0x00000800
        /*02c8*/ 	.word	0x000000ff
        /*02cc*/ 	.word	0x00000078
        /*02d0*/ 	.short	0x0100
        /*02d2*/ 	.byte	0x04
	.zero		1


	//   ....[31]....
        /*02d4*/ 	.word	0x00000810
        /*02d8*/ 	.word	0x000000ff
        /*02dc*/ 	.word	0x00000148
        /*02e0*/ 	.short	0x0100
        /*02e2*/ 	.byte	0x04
	.zero		1


	//   ....[32]....
        /*02e4*/ 	.word	0x00000820
        /*02e8*/ 	.word	0x000000ff
        /*02ec*/ 	.word	0x00000080
        /*02f0*/ 	.short	0x0100
        /*02f2*/ 	.byte	0x04
	.zero		1


	//   ....[33]....
        /*02f4*/ 	.word	0x00000830
        /*02f8*/ 	.word	0x000000ff
        /*02fc*/ 	.word	0x00000150
        /*0300*/ 	.short	0x0100
        /*0302*/ 	.byte	0x04
	.zero		1


	//   ....[34]....
        /*0304*/ 	.word	0x00000840
        /*0308*/ 	.word	0x000000ff
        /*030c*/ 	.word	0x00000088
        /*0310*/ 	.short	0x0100
        /*0312*/ 	.byte	0x04
	.zero		1


	//   ....[35]....
        /*0314*/ 	.word	0x00000850
        /*0318*/ 	.word	0x000000ff
        /*031c*/ 	.word	0x00000158
        /*0320*/ 	.short	0x0100
        /*0322*/ 	.byte	0x04
	.zero		1


	//   ....[36]....
        /*0324*/ 	.word	0x00000860
        /*0328*/ 	.word	0x000000ff
        /*032c*/ 	.word	0x00000090
        /*0330*/ 	.short	0x0100
        /*0332*/ 	.byte	0x04
	.zero		1


	//   ....[37]....
        /*0334*/ 	.word	0x00000870
        /*0338*/ 	.word	0x000000ff
        /*033c*/ 	.word	0x00000160
        /*0340*/ 	.short	0x0100
        /*0342*/ 	.byte	0x04
	.zero		1


	//   ....[38]....
        /*0344*/ 	.word	0x00000880
        /*0348*/ 	.word	0x000000ff
        /*034c*/ 	.word	0x00000098
        /*0350*/ 	.short	0x0100
        /*0352*/ 	.byte	0x04
	.zero		1


	//   ....[39]....
        /*0354*/ 	.word	0x00000890
        /*0358*/ 	.word	0x000000ff
        /*035c*/ 	.word	0x00000168
        /*0360*/ 	.short	0x0100
        /*0362*/ 	.byte	0x04
	.zero		1


	//   ....[40]....
        /*0364*/ 	.word	0x000008a0
        /*0368*/ 	.word	0x000000ff
        /*036c*/ 	.word	0x000000a0
        /*0370*/ 	.short	0x0100
        /*0372*/ 	.byte	0x04
	.zero		1


	//   ....[41]....
        /*0374*/ 	.word	0x000008b0
        /*0378*/ 	.word	0x000000ff
        /*037c*/ 	.word	0x00000170
        /*0380*/ 	.short	0x0100
        /*0382*/ 	.byte	0x04
	.zero		1


	//   ....[42]....
        /*0384*/ 	.word	0x000008c0
        /*0388*/ 	.word	0x000000ff
        /*038c*/ 	.word	0x000000a8
        /*0390*/ 	.short	0x0100
        /*0392*/ 	.byte	0x04
	.zero		1


	//   ....[43]....
        /*0394*/ 	.word	0x000008d0
        /*0398*/ 	.word	0x000000ff
        /*039c*/ 	.word	0x00000178
        /*03a0*/ 	.short	0x0100
        /*03a2*/ 	.byte	0x04
	.zero		1


	//   ....[44]....
        /*03a4*/ 	.word	0x000008e0
        /*03a8*/ 	.word	0x000000ff
        /*03ac*/ 	.word	0x000000b0
        /*03b0*/ 	.short	0x0100
        /*03b2*/ 	.byte	0x04
	.zero		1


	//   ....[45]....
        /*03b4*/ 	.word	0x000008f0
        /*03b8*/ 	.word	0x000000ff
        /*03bc*/ 	.word	0x00000180
        /*03c0*/ 	.short	0x0100
        /*03c2*/ 	.byte	0x04
	.zero		1


	//   ....[46]....
        /*03c4*/ 	.word	0x00000900
        /*03c8*/ 	.word	0x000000ff
        /*03cc*/ 	.word	0x000000b8
        /*03d0*/ 	.short	0x0100
        /*03d2*/ 	.byte	0x04
	.zero		1


	//   ....[47]....
        /*03d4*/ 	.word	0x00000910
        /*03d8*/ 	.word	0x000000ff
        /*03dc*/ 	.word	0x00000188
        /*03e0*/ 	.short	0x0100
        /*03e2*/ 	.byte	0x04
	.zero		1


	//   ....[48]....
        /*03e4*/ 	.word	0x00000920
        /*03e8*/ 	.word	0x000000ff
        /*03ec*/ 	.word	0x000000c0
        /*03f0*/ 	.short	0x0100
        /*03f2*/ 	.byte	0x04
	.zero		1


	//   ....[49]....
        /*03f4*/ 	.word	0x00000930
        /*03f8*/ 	.word	0x000000ff
        /*03fc*/ 	.word	0x00000190
        /*0400*/ 	.short	0x0100
        /*0402*/ 	.byte	0x04
	.zero		1


	//   ....[50]....
        /*0404*/ 	.word	0x00000940
        /*0408*/ 	.word	0x000000ff
        /*040c*/ 	.word	0x000000c8
        /*0410*/ 	.short	0x0100
        /*0412*/ 	.byte	0x04
	.zero		1


	//   ....[51]....
        /*0414*/ 	.word	0x00000950
        /*0418*/ 	.word	0x000000ff
        /*041c*/ 	.word	0x00000198
        /*0420*/ 	.short	0x0100
        /*0422*/ 	.byte	0x04
	.zero		1


	//   ....[52]....
        /*0424*/ 	.word	0x00000a90
        /*0428*/ 	.word	0x000000ff
        /*042c*/ 	.word	0x000001a0
        /*0430*/ 	.short	0x0100
        /*0432*/ 	.byte	0x04
	.zero		1


	//   ....[53]....
        /*0434*/ 	.word	0x00000aa0
        /*0438*/ 	.word	0x000000ff
        /*043c*/ 	.word	0x000001b8
        /*0440*/ 	.short	0x0100
        /*0442*/ 	.byte	0x04
	.zero		1


	//   ....[54]....
        /*0444*/ 	.word	0x00000ab0
        /*0448*/ 	.word	0x000000ff
        /*044c*/ 	.word	0x000001a8
        /*0450*/ 	.short	0x0100
        /*0452*/ 	.byte	0x04
	.zero		1


	//   ....[55]....
        /*0454*/ 	.word	0x00000ac0
        /*0458*/ 	.word	0x000000ff
        /*045c*/ 	.word	0x000001c0
        /*0460*/ 	.short	0x0100
        /*0462*/ 	.byte	0x04
	.zero		1


	//   ....[56]....
        /*0464*/ 	.word	0x00000ad0
        /*0468*/ 	.word	0x000000ff
        /*046c*/ 	.word	0x000001b0
        /*0470*/ 	.short	0x0100
        /*0472*/ 	.byte	0x04
	.zero		1


	//   ....[57]....
        /*0474*/ 	.word	0x00000ae0
        /*0478*/ 	.word	0x000000ff
        /*047c*/ 	.word	0x000001c8
        /*0480*/ 	.short	0x0100
        /*0482*/ 	.byte	0x04
	.zero		1


	//   ....[58]....
        /*0484*/ 	.word	0x00000bd0
        /*0488*/ 	.word	0x000000ff
        /*048c*/ 	.word	0x000001d0
        /*0490*/ 	.short	0x0100
        /*0492*/ 	.byte	0x06
	.zero		1


	//   ....[59]....
        /*0494*/ 	.word	0x00000be0
        /*0498*/ 	.word	0x000000ff
        /*049c*/ 	.word	0x000001d8
        /*04a0*/ 	.short	0x0100
        /*04a2*/ 	.byte	0x06
	.zero		1


	//   ....[60]....
        /*04a4*/ 	.word	0x00000d20
        /*04a8*/ 	.word	0x000000ff
        /*04ac*/ 	.word	0x000001e0
        /*04b0*/ 	.short	0x0100
        /*04b2*/ 	.byte	0x06
	.zero		1


	//   ....[61]....
        /*04b4*/ 	.word	0x00000d30
        /*04b8*/ 	.word	0x000000ff
        /*04bc*/ 	.word	0x000001e8
        /*04c0*/ 	.short	0x0100
        /*04c2*/ 	.byte	0x06
	.zero		1


	//   ....[62]....
        /*04c4*/ 	.word	0x00000e80
        /*04c8*/ 	.word	0x000000ff
        /*04cc*/ 	.word	0x000001f0
        /*04d0*/ 	.short	0x0100
        /*04d2*/ 	.byte	0x04
	.zero		1


	//   ....[63]....
        /*04d4*/ 	.word	0x00000e90
        /*04d8*/ 	.word	0x000000ff
        /*04dc*/ 	.word	0x00000200
        /*04e0*/ 	.short	0x0100
        /*04e2*/ 	.byte	0x04
	.zero		1


	//   ....[64]....
        /*04e4*/ 	.word	0x00000ea0
        /*04e8*/ 	.word	0x000000ff
        /*04ec*/ 	.word	0x000001f8
        /*04f0*/ 	.short	0x0100
        /*04f2*/ 	.byte	0x04
	.zero		1


	//   ....[65]....
        /*04f4*/ 	.word	0x00000eb0
        /*04f8*/ 	.word	0x000000ff
        /*04fc*/ 	.word	0x00000208
        /*0500*/ 	.short	0x0100
        /*0502*/ 	.byte	0x04
	.zero		1


	//   ....[66]....
        /*0504*/ 	.word	0x00001cb0
        /*0508*/ 	.word	0x000000ff
        /*050c*/ 	.word	0x000000d0
        /*0510*/ 	.short	0x010a
        /*0512*/ 	.byte	0x08
	.zero		1


	//   ....[67]....
        /*0514*/ 	.word	0x00002030
        /*0518*/ 	.word	0x000000ff
        /*051c*/ 	.word	0x000000d0
        /*0520*/ 	.short	0x010a
        /*0522*/ 	.byte	0x29
	.zero		1


	//   ....[68]....
        /*0524*/ 	.word	0x000021a0
        /*0528*/ 	.word	0x000000ff
        /*052c*/ 	.word	0x000000d0
        /*0530*/ 	.short	0x010a
        /*0532*/ 	.byte	0x08
	.zero		1


	//   ....[69]....
        /*0534*/ 	.word	0x00002400
        /*0538*/ 	.word	0x000000ff
        /*053c*/ 	.word	0x000001d8
        /*0540*/ 	.short	0x0101
        /*0542*/ 	.byte	0x2c
	.zero		1


	//   ....[70]....
        /*0544*/ 	.word	0x00002430
        /*0548*/ 	.word	0x000000ff
        /*054c*/ 	.word	0x000000d0
        /*0550*/ 	.short	0x010a
        /*0552*/ 	.byte	0x04
	.zero		1


	//   ....[71]....
        /*0554*/ 	.word	0x000025f0
        /*0558*/ 	.word	0x000000ff
        /*055c*/ 	.word	0x000000d0
        /*0560*/ 	.short	0x010a
        /*0562*/ 	.byte	0x21
	.zero		1


	//   ....[72]....
        /*0564*/ 	.word	0x00002760
        /*0568*/ 	.word	0x000000ff
        /*056c*/ 	.word	0x000000d0
        /*0570*/ 	.short	0x010a
        /*0572*/ 	.byte	0x08
	.zero		1


	//   ....[73]....
        /*0574*/ 	.word	0x000029c0
        /*0578*/ 	.word	0x000000ff
        /*057c*/ 	.word	0x000001e0
        /*0580*/ 	.short	0x010a
        /*0582*/ 	.byte	0x2c
	.zero		1


	//   ....[74]....
        /*0584*/ 	.word	0x00002a80
        /*0588*/ 	.word	0x000000ff
        /*058c*/ 	.word	0x00000000
        /*0590*/ 	.short	0x0101
        /*0592*/ 	.byte	0x04
	.zero		1


	//   ....[75]....
        /*0594*/ 	.word	0x00003070
        /*0598*/ 	.word	0x000000ff
        /*059c*/ 	.word	0x00000000
        /*05a0*/ 	.short	0x010a
        /*05a2*/ 	.byte	0x04
	.zero		1


	//   ....[76]....
        /*05a4*/ 	.word	0x00003110
        /*05a8*/ 	.word	0x000000ff
        /*05ac*/ 	.word	0x00000000
        /*05b0*/ 	.short	0x010a
        /*05b2*/ 	.byte	0x05
	.zero		1


	//   ....[77]....
        /*05b4*/ 	.word	0x000031b0
        /*05b8*/ 	.word	0x000000ff
        /*05bc*/ 	.word	0x00000000
        /*05c0*/ 	.short	0x010a
        /*05c2*/ 	.byte	0x05
	.zero		1


	//   ....[78]....
        /*05c4*/ 	.word	0x00003250
        /*05c8*/ 	.word	0x000000ff
        /*05cc*/ 	.word	0x00000000
        /*05d0*/ 	.short	0x010a
        /*05d2*/ 	.byte	0x05
	.zero		1


	//   ....[79]....
        /*05d4*/ 	.word	0x000032f0
        /*05d8*/ 	.word	0x000000ff
        /*05dc*/ 	.word	0x00000000
        /*05e0*/ 	.short	0x010a
        /*05e2*/ 	.byte	0x05
	.zero		1


	//   ....[80]....
        /*05e4*/ 	.word	0x00003390
        /*05e8*/ 	.word	0x000000ff
        /*05ec*/ 	.word	0x00000000
        /*05f0*/ 	.short	0x010a
        /*05f2*/ 	.byte	0x05
	.zero		1


	//   ....[81]....
        /*05f4*/ 	.word	0x00003430
        /*05f8*/ 	.word	0x000000ff
        /*05fc*/ 	.word	0x00000000
        /*0600*/ 	.short	0x010a
        /*0602*/ 	.byte	0x05
	.zero		1


	//   ....[82]....
        /*0604*/ 	.word	0x000034d0
        /*0608*/ 	.word	0x000000ff
        /*060c*/ 	.word	0x00000000
        /*0610*/ 	.short	0x010a
        /*0612*/ 	.byte	0x05
	.zero		1


	//   ....[83]....
        /*0614*/ 	.word	0x00003570
        /*0618*/ 	.word	0x000000ff
        /*061c*/ 	.word	0x00000000
        /*0620*/ 	.short	0x010a
        /*0622*/ 	.byte	0x05
	.zero		1


	//   ....[84]....
        /*0624*/ 	.word	0x00003610
        /*0628*/ 	.word	0x000000ff
        /*062c*/ 	.word	0x00000000
        /*0630*/ 	.short	0x010a
        /*0632*/ 	.byte	0x05
	.zero		1


	//   ....[85]....
        /*0634*/ 	.word	0x000036b0
        /*0638*/ 	.word	0x000000ff
        /*063c*/ 	.word	0x00000000
        /*0640*/ 	.short	0x010a
        /*0642*/ 	.byte	0x05
	.zero		1


	//   ....[86]....
        /*0644*/ 	.word	0x00003750
        /*0648*/ 	.word	0x000000ff
        /*064c*/ 	.word	0x00000000
        /*0650*/ 	.short	0x010a
        /*0652*/ 	.byte	0x05
	.zero		1


	//   ....[87]....
        /*0654*/ 	.word	0x000037f0
        /*0658*/ 	.word	0x000000ff
        /*065c*/ 	.word	0x00000000
        /*0660*/ 	.short	0x010a
        /*0662*/ 	.byte	0x05
	.zero		1


	//   ....[88]....
        /*0664*/ 	.word	0x00003890
        /*0668*/ 	.word	0x000000ff
        /*066c*/ 	.word	0x00000000
        /*0670*/ 	.short	0x010a
        /*0672*/ 	.byte	0x05
	.zero		1


	//   ....[89]....
        /*0674*/ 	.word	0x00003930
        /*0678*/ 	.word	0x000000ff
        /*067c*/ 	.word	0x00000000
        /*0680*/ 	.short	0x010a
        /*0682*/ 	.byte	0x05
	.zero		1


	//   ....[90]....
        /*0684*/ 	.word	0x000039d0
        /*0688*/ 	.word	0x000000ff
        /*068c*/ 	.word	0x00000000
        /*0690*/ 	.short	0x010a
        /*0692*/ 	.byte	0x05
	.zero		1


	//   ....[91]....
        /*0694*/ 	.word	0x00003a70
        /*0698*/ 	.word	0x000000ff
        /*069c*/ 	.word	0x00000000
        /*06a0*/ 	.short	0x010a
        /*06a2*/ 	.byte	0x05
	.zero		1


	//   ....[92]....
        /*06a4*/ 	.word	0x00003b10
        /*06a8*/ 	.word	0x000000ff
        /*06ac*/ 	.word	0x00000000
        /*06b0*/ 	.short	0x010a
        /*06b2*/ 	.byte	0x05
	.zero		1


	//   ....[93]....
        /*06b4*/ 	.word	0x00003bb0
        /*06b8*/ 	.word	0x000000ff
        /*06bc*/ 	.word	0x00000000
        /*06c0*/ 	.short	0x010a
        /*06c2*/ 	.byte	0x05
	.zero		1


	//   ....[94]....
        /*06c4*/ 	.word	0x00003c50
        /*06c8*/ 	.word	0x000000ff
        /*06cc*/ 	.word	0x00000000
        /*06d0*/ 	.short	0x010a
        /*06d2*/ 	.byte	0x05
	.zero		1


	//   ....[95]....
        /*06d4*/ 	.word	0x00003cf0
        /*06d8*/ 	.word	0x000000ff
        /*06dc*/ 	.word	0x00000000
        /*06e0*/ 	.short	0x010a
        /*06e2*/ 	.byte	0x05
	.zero		1


	//   ....[96]....
        /*06e4*/ 	.word	0x00003d90
        /*06e8*/ 	.word	0x000000ff
        /*06ec*/ 	.word	0x00000000
        /*06f0*/ 	.short	0x010a
        /*06f2*/ 	.byte	0x05
	.zero		1


	//   ....[97]....
        /*06f4*/ 	.word	0x00003e30
        /*06f8*/ 	.word	0x000000ff
        /*06fc*/ 	.word	0x00000000
        /*0700*/ 	.short	0x010a
        /*0702*/ 	.byte	0x05
	.zero		1


	//   ....[98]....
        /*0704*/ 	.word	0x00003ed0
        /*0708*/ 	.word	0x000000ff
        /*070c*/ 	.word	0x00000000
        /*0710*/ 	.short	0x010a
        /*0712*/ 	.byte	0x05
	.zero		1


	//   ....[99]....
        /*0714*/ 	.word	0x00003f70
        /*0718*/ 	.word	0x000000ff
        /*071c*/ 	.word	0x00000000
        /*0720*/ 	.short	0x010a
        /*0722*/ 	.byte	0x05
	.zero		1


	//   ....[100]....
        /*0724*/ 	.word	0x00004020
        /*0728*/ 	.word	0x00000000
        /*072c*/ 	.word	0x00000000
        /*0730*/ 	.short	0x010a
        /*0732*/ 	.byte	0xff
	.zero		1


	//   ....[101]....
        /*0734*/ 	.word	0x00004170
        /*0738*/ 	.word	0x000000ff
        /*073c*/ 	.word	0x000001e8
        /*0740*/ 	.short	0x010a
        /*0742*/ 	.byte	0x04
	.zero		1


	//   ....[102]....
        /*0744*/ 	.word	0x00004210
        /*0748*/ 	.word	0x000000ff
        /*074c*/ 	.word	0x000001e0
        /*0750*/ 	.short	0x010a
        /*0752*/ 	.byte	0x04
	.zero		1


	//   ....[103]....
        /*0754*/ 	.word	0x000042b0
        /*0758*/ 	.word	0x000000ff
        /*075c*/ 	.word	0x00000000
        /*0760*/ 	.short	0x0101
        /*0762*/ 	.byte	0x05
	.zero		1


	//   ....[104]....
        /*0764*/ 	.word	0x000042f0
        /*0768*/ 	.word	0x000000ff
        /*076c*/ 	.word	0x000001e8
        /*0770*/ 	.short	0x0106
        /*0772*/ 	.byte	0x04
	.zero		1


	//   ....[105]....
        /*0774*/ 	.word	0x00004330
        /*0778*/ 	.word	0x00000000
        /*077c*/ 	.word	0x000001e8
        /*0780*/ 	.short	0x010a
        /*0782*/ 	.byte	0xff
	.zero		1


	//   ....[106]....
        /*0784*/ 	.word	0x00004830
        /*0788*/ 	.word	0x000000ff
        /*078c*/ 	.word	0x000001e0
        /*0790*/ 	.short	0x010a
        /*0792*/ 	.byte	0x13
	.zero		1


	//   ....[107]....
        /*0794*/ 	.word	0x000048e0
        /*0798*/ 	.word	0x000000ff
        /*079c*/ 	.word	0x00000000
        /*07a0*/ 	.short	0x0101
        /*07a2*/ 	.byte	0x1d
	.zero		1


	//   ....[108]....
        /*07a4*/ 	.word	0x000048f0
        /*07a8*/ 	.word	0x000000ff
        /*07ac*/ 	.word	0x00000200
        /*07b0*/ 	.short	0x010a
        /*07b2*/ 	.byte	0x17
	.zero		1


	//   ....[109]....
        /*07b4*/ 	.word	0x000049b0
        /*07b8*/ 	.word	0x000000ff
        /*07bc*/ 	.word	0x00000000
        /*07c0*/ 	.short	0x010a
        /*07c2*/ 	.byte	0x04
	.zero		1


	//   ....[110]....
        /*07c4*/ 	.word	0x00004a10
        /*07c8*/ 	.word	0x000000ff
        /*07cc*/ 	.word	0x00000000
        /*07d0*/ 	.short	0x010a
        /*07d2*/ 	.byte	0x0f
	.zero		1


	//   ....[111]....
        /*07d4*/ 	.word	0x00004b50
        /*07d8*/ 	.word	0x000000ff
        /*07dc*/ 	.word	0x00000000
        /*07e0*/ 	.short	0x010a
        /*07e2*/ 	.byte	0x04
	.zero		1


	//   ....[112]....
        /*07e4*/ 	.word	0x00004d80
        /*07e8*/ 	.word	0x000000ff
        /*07ec*/ 	.word	0x00000000
        /*07f0*/ 	.short	0x010a
        /*07f2*/ 	.byte	0x04
	.zero		1


	//   ....[113]....
        /*07f4*/ 	.word	0x00004e10
        /*07f8*/ 	.word	0x000000ff
        /*07fc*/ 	.word	0x00000000
        /*0800*/ 	.short	0x010a
        /*0802*/ 	.byte	0x04
	.zero		1


	//   ....[114]....
        /*0804*/ 	.word	0x00005570
        /*0808*/ 	.word	0x000000ff
        /*080c*/ 	.word	0x000001e0
        /*0810*/ 	.short	0x010a
        /*0812*/ 	.byte	0x18
	.zero		1


	//   ....[115]....
        /*0814*/ 	.word	0x00005600
        /*0818*/ 	.word	0x000000ff
        /*081c*/ 	.word	0x00000000
        /*0820*/ 	.short	0x0101
        /*0822*/ 	.byte	0x29
	.zero		1


	//   ....[116]....
        /*0824*/ 	.word	0x00005b10
        /*0828*/ 	.word	0x000000ff
        /*082c*/ 	.word	0x000001d8
        /*0830*/ 	.short	0x010a
        /*0832*/ 	.byte	0x18
	.zero		1


	//   ....[117]....
        /*0834*/ 	.word	0x00006120
        /*0838*/ 	.word	0x000000ff
        /*083c*/ 	.word	0x000001b8
        /*0840*/ 	.short	0x010a
        /*0842*/ 	.byte	0x05
	.zero		1


	//   ....[118]....
        /*0844*/ 	.word	0x00006310
        /*0848*/ 	.word	0x000000ff
        /*084c*/ 	.word	0x000001a0
        /*0850*/ 	.short	0x010b
        /*0852*/ 	.byte	0x05
	.zero		1


	//   ....[119]....
        /*0854*/ 	.word	0x00006320
        /*0858*/ 	.word	0x000000ff
        /*085c*/ 	.word	0x00000000
        /*0860*/ 	.short	0x0101
        /*0862*/ 	.byte	0x07
	.zero		1


	//   ....[120]....
        /*0864*/ 	.word	0x00006330
        /*0868*/ 	.word	0x000000ff
        /*086c*/ 	.word	0x000001b8
        /*0870*/ 	.short	0x010a
        /*0872*/ 	.byte	0x04
	.zero		1


	//   ....[121]....
        /*0874*/ 	.word	0x00006550
        /*0878*/ 	.word	0x000000ff
        /*087c*/ 	.word	0x000001a0
        /*0880*/ 	.short	0x010b
        /*0882*/ 	.byte	0x04
	.zero		1


	//   ....[122]....
        /*0884*/ 	.word	0x00006560
        /*0888*/ 	.word	0x000000ff
        /*088c*/ 	.word	0x00000000
        /*0890*/ 	.short	0x0101
        /*0892*/ 	.byte	0x05
	.zero		1


	//   ....[123]....
        /*0894*/ 	.word	0x000065b0
        /*0898*/ 	.word	0x000000ff
        /*089c*/ 	.word	0x00000000
        /*08a0*/ 	.short	0x010a
        /*08a2*/ 	.byte	0x04
	.zero		1


	//   ....[124]....
        /*08a4*/ 	.word	0x00006680
        /*08a8*/ 	.word	0x00000002
        /*08ac*/ 	.word	0x00000000
        /*08b0*/ 	.short	0x010a
        /*08b2*/ 	.byte	0xff
	.zero		1


	//   ....[125]....
        /*08b4*/ 	.word	0x000066f0
        /*08b8*/ 	.word	0x00000004
        /*08bc*/ 	.word	0x00000000
        /*08c0*/ 	.short	0x010a
        /*08c2*/ 	.byte	0xff
	.zero		1


	//   ....[126]....
        /*08c4*/ 	.word	0x00006ac0
        /*08c8*/ 	.word	0x000000ff
        /*08cc*/ 	.word	0x000001e0
        /*08d0*/ 	.short	0x010a
        /*08d2*/ 	.byte	0x32
	.zero		1


	//   ....[127]....
        /*08d4*/ 	.word	0x00006b80
        /*08d8*/ 	.word	0x000000ff
        /*08dc*/ 	.word	0x00000000
        /*08e0*/ 	.short	0x0101
        /*08e2*/ 	.byte	0x04
	.zero		1


	//   ....[128]....
        /*08e4*/ 	.word	0x00007cf0
        /*08e8*/ 	.word	0x00000000
        /*08ec*/ 	.word	0x000001a0
        /*08f0*/ 	.short	0x010a
        /*08f2*/ 	.byte	0xff
	.zero		1


	//   ....[129]....
        /*08f4*/ 	.word	0x00007d10
        /*08f8*/ 	.word	0x0000001b
        /*08fc*/ 	.word	0x000001f0
        /*0900*/ 	.short	0x010a
        /*0902*/ 	.byte	0xff
	.zero		1


	//   ....[130]....
        /*0904*/ 	.word	0x00007da0
        /*0908*/ 	.word	0x00000000
        /*090c*/ 	.word	0x000001a0
        /*0910*/ 	.short	0x010a
        /*0912*/ 	.byte	0xff
	.zero		1


	//   ....[131]....
        /*0914*/ 	.word	0x00007f30
        /*0918*/ 	.word	0x0000001b
        /*091c*/ 	.word	0x000001f0
        /*0920*/ 	.short	0x010a
        /*0922*/ 	.byte	0xff
	.zero		1


	//   ....[132]....
        /*0924*/ 	.word	0x00008700
        /*0928*/ 	.word	0x00000000
        /*092c*/ 	.word	0x00000000
        /*0930*/ 	.short	0x0101
        /*0932*/ 	.byte	0xff
	.zero		1


	//   ....[133]....
        /*0934*/ 	.word	0x00008750
        /*0938*/ 	.word	0x00000003
        /*093c*/ 	.word	0x000001a0
        /*0940*/ 	.short	0x010a
        /*0942*/ 	.byte	0xff
	.zero		1


	//   ....[134]....
        /*0944*/ 	.word	0x00008800
        /*0948*/ 	.word	0x00000003
        /*094c*/ 	.word	0x000001a0
        /*0950*/ 	.short	0x010a
        /*0952*/ 	.byte	0xff
	.zero		1


	//   ....[135]....
        /*0954*/ 	.word	0x00008db0
        /*0958*/ 	.word	0x000000ff
        /*095c*/ 	.word	0x00000000
        /*0960*/ 	.short	0x0101
        /*0962*/ 	.byte	0x04
	.zero		1


	//   ....[136]....
        /*0964*/ 	.word	0x000090f0
        /*0968*/ 	.word	0x00000000
        /*096c*/ 	.word	0x00000000
        /*0970*/ 	.short	0x0101
        /*0972*/ 	.byte	0xff
	.zero		1


	//   ....[137]....
        /*0974*/ 	.word	0x00009390
        /*0978*/ 	.word	0x000000ff
        /*097c*/ 	.word	0x00000000
        /*0980*/ 	.short	0x0101
        /*0982*/ 	.byte	0x04
	.zero		1


	//   ....[138]....
        /*0984*/ 	.word	0x000093c0
        /*0988*/ 	.word	0x00000000
        /*098c*/ 	.word	0x000000d0
        /*0990*/ 	.short	0x010a
        /*0992*/ 	.byte	0xff
	.zero		1


	//   ....[139]....
        /*0994*/ 	.word	0x00009420
        /*0998*/ 	.word	0x00000000
        /*099c*/ 	.word	0x000000d0
        /*09a0*/ 	.short	0x010a
        /*09a2*/ 	.byte	0xff
	.zero		1


	//   ....[140]....
        /*09a4*/ 	.word	0x00009480
        /*09a8*/ 	.word	0x00000000
        /*09ac*/ 	.word	0x000001e0
        /*09b0*/ 	.short	0x010a
        /*09b2*/ 	.byte	0xff
	.zero		1


	//   ....[141]....
        /*09b4*/ 	.word	0x000094e0
        /*09b8*/ 	.word	0x00000000
        /*09bc*/ 	.word	0x00000000
        /*09c0*/ 	.short	0x010a
        /*09c2*/ 	.byte	0xff
	.zero		1


	//   ....[142]....
        /*09c4*/ 	.word	0x00009540
        /*09c8*/ 	.word	0x00000000
        /*09cc*/ 	.word	0x00000000
        /*09d0*/ 	.short	0x010a
        /*09d2*/ 	.byte	0xff
	.zero		1


	//   ....[143]....
        /*09d4*/ 	.word	0x000095a0
        /*09d8*/ 	.word	0x00000000
        /*09dc*/ 	.word	0x00000000
        /*09e0*/ 	.short	0x010a
        /*09e2*/ 	.byte	0xff
	.zero		1


	//   ....[144]....
        /*09e4*/ 	.word	0x00009600
        /*09e8*/ 	.word	0x00000000
        /*09ec*/ 	.word	0x00000000
        /*09f0*/ 	.short	0x010a
        /*09f2*/ 	.byte	0xff
	.zero		1


	//   ....[145]....
        /*09f4*/ 	.word	0x00009660
        /*09f8*/ 	.word	0x00000000
        /*09fc*/ 	.word	0x00000000
        /*0a00*/ 	.short	0x010a
        /*0a02*/ 	.byte	0xff
	.zero		1


	//   ....[146]....
        /*0a04*/ 	.word	0x000096c0
        /*0a08*/ 	.word	0x00000000
        /*0a0c*/ 	.word	0x00000000
        /*0a10*/ 	.short	0x010a
        /*0a12*/ 	.byte	0xff
	.zero		1


	//   ....[147]....
        /*0a14*/ 	.word	0x00009720
        /*0a18*/ 	.word	0x00000000
        /*0a1c*/ 	.word	0x00000000
        /*0a20*/ 	.short	0x010a
        /*0a22*/ 	.byte	0xff
	.zero		1


	//   ....[148]....
        /*0a24*/ 	.word	0x00009780
        /*0a28*/ 	.word	0x00000000
        /*0a2c*/ 	.word	0x00000000
        /*0a30*/ 	.short	0x010a
        /*0a32*/ 	.byte	0xff
	.zero		1


	//   ....[149]....
        /*0a34*/ 	.word	0x000097e0
        /*0a38*/ 	.word	0x00000000
        /*0a3c*/ 	.word	0x00000000
        /*0a40*/ 	.short	0x010a
        /*0a42*/ 	.byte	0xff
	.zero		1


	//   ....[150]....
        /*0a44*/ 	.word	0x00009840
        /*0a48*/ 	.word	0x00000000
        /*0a4c*/ 	.word	0x00000000
        /*0a50*/ 	.short	0x010a
        /*0a52*/ 	.byte	0xff
	.zero		1


	//   ....[151]....
        /*0a54*/ 	.word	0x000098a0
        /*0a58*/ 	.word	0x00000000
        /*0a5c*/ 	.word	0x00000000
        /*0a60*/ 	.short	0x010a
        /*0a62*/ 	.byte	0xff
	.zero		1


	//   ....[152]....
        /*0a64*/ 	.word	0x00009900
        /*0a68*/ 	.word	0x00000000
        /*0a6c*/ 	.word	0x00000000
        /*0a70*/ 	.short	0x010a
        /*0a72*/ 	.byte	0xff
	.zero		1


	//   ....[153]....
        /*0a74*/ 	.word	0x00009960
        /*0a78*/ 	.word	0x00000000
        /*0a7c*/ 	.word	0x00000000
        /*0a80*/ 	.short	0x010a
        /*0a82*/ 	.byte	0xff
	.zero		1


	//   ....[154]....
        /*0a84*/ 	.word	0x000099c0
        /*0a88*/ 	.word	0x00000000
        /*0a8c*/ 	.word	0x00000000
        /*0a90*/ 	.short	0x010a
        /*0a92*/ 	.byte	0xff
	.zero		1


	//   ....[155]....
        /*0a94*/ 	.word	0x00009a20
        /*0a98*/ 	.word	0x00000000
        /*0a9c*/ 	.word	0x00000000
        /*0aa0*/ 	.short	0x010a
        /*0aa2*/ 	.byte	0xff
	.zero		1


	//   ....[156]....
        /*0aa4*/ 	.word	0x00009a80
        /*0aa8*/ 	.word	0x00000000
        /*0aac*/ 	.word	0x00000000
        /*0ab0*/ 	.short	0x010a
        /*0ab2*/ 	.byte	0xff
	.zero		1


	//   ....[157]....
        /*0ab4*/ 	.word	0x00009ae0
        /*0ab8*/ 	.word	0x00000000
        /*0abc*/ 	.word	0x00000000
        /*0ac0*/ 	.short	0x010a
        /*0ac2*/ 	.byte	0xff
	.zero		1


	//   ....[158]....
        /*0ac4*/ 	.word	0x00009b40
        /*0ac8*/ 	.word	0x00000000
        /*0acc*/ 	.word	0x00000000
        /*0ad0*/ 	.short	0x010a
        /*0ad2*/ 	.byte	0xff
	.zero		1


	//   ....[159]....
        /*0ad4*/ 	.word	0x00009ba0
        /*0ad8*/ 	.word	0x00000000
        /*0adc*/ 	.word	0x00000000
        /*0ae0*/ 	.short	0x010a
        /*0ae2*/ 	.byte	0xff
	.zero		1


	//   ....[160]....
        /*0ae4*/ 	.word	0x00009c00
        /*0ae8*/ 	.word	0x00000000
        /*0aec*/ 	.word	0x00000000
        /*0af0*/ 	.short	0x010a
        /*0af2*/ 	.byte	0xff
	.zero		1


	//   ....[161]....
        /*0af4*/ 	.word	0x00009c60
        /*0af8*/ 	.word	0x00000000
        /*0afc*/ 	.word	0x00000000
        /*0b00*/ 	.short	0x010a
        /*0b02*/ 	.byte	0xff
	.zero		1


	//   ....[162]....
        /*0b04*/ 	.word	0x00009cc0
        /*0b08*/ 	.word	0x00000000
        /*0b0c*/ 	.word	0x00000000
        /*0b10*/ 	.short	0x010a
        /*0b12*/ 	.byte	0xff
	.zero		1


	//   ....[163]....
        /*0b14*/ 	.word	0x00009d20
        /*0b18*/ 	.word	0x00000000
        /*0b1c*/ 	.word	0x00000000
        /*0b20*/ 	.short	0x010a
        /*0b22*/ 	.byte	0xff
	.zero		1


	//   ....[164]....
        /*0b24*/ 	.word	0x00009d80
        /*0b28*/ 	.word	0x00000000
        /*0b2c*/ 	.word	0x00000000
        /*0b30*/ 	.short	0x010a
        /*0b32*/ 	.byte	0xff
	.zero		1


	//   ....[165]....
        /*0b34*/ 	.word	0x00009de0
        /*0b38*/ 	.word	0x00000000
        /*0b3c*/ 	.word	0x00000000
        /*0b40*/ 	.short	0x010a
        /*0b42*/ 	.byte	0xff
	.zero		1


	//   ....[166]....
        /*0b44*/ 	.word	0x00009e40
        /*0b48*/ 	.word	0x00000004
        /*0b4c*/ 	.word	0x000001e8
        /*0b50*/ 	.short	0x010a
        /*0b52*/ 	.byte	0xff
	.zero		1


	//   ....[167]....
        /*0b54*/ 	.word	0x00009ea0
        /*0b58*/ 	.word	0x00000004
        /*0b5c*/ 	.word	0x000001e0
        /*0b60*/ 	.short	0x010a
        /*0b62*/ 	.byte	0xff
	.zero		1


	//   ....[168]....
        /*0b64*/ 	.word	0x00009f00
        /*0b68*/ 	.word	0x00000000
        /*0b6c*/ 	.word	0x000001e0
        /*0b70*/ 	.short	0x010a
        /*0b72*/ 	.byte	0xff
	.zero		1


	//   ....[169]....
        /*0b74*/ 	.word	0x00009f60
        /*0b78*/ 	.word	0x00000000
        /*0b7c*/ 	.word	0x00000200
        /*0b80*/ 	.short	0x010a
        /*0b82*/ 	.byte	0xff
	.zero		1


	//   ....[170]....
        /*0b84*/ 	.word	0x00009fc0
        /*0b88*/ 	.word	0x00000000
        /*0b8c*/ 	.word	0x00000000
        /*0b90*/ 	.short	0x010a
        /*0b92*/ 	.byte	0xff
	.zero		1


	//   ....[171]....
        /*0b94*/ 	.word	0x0000a020
        /*0b98*/ 	.word	0x00000000
        /*0b9c*/ 	.word	0x00000000
        /*0ba0*/ 	.short	0x010a
        /*0ba2*/ 	.byte	0xff
	.zero		1


	//   ....[172]....
        /*0ba4*/ 	.word	0x0000a080
        /*0ba8*/ 	.word	0x00000000
        /*0bac*/ 	.word	0x00000000
        /*0bb0*/ 	.short	0x010a
        /*0bb2*/ 	.byte	0xff
	.zero		1


	//   ....[173]....
        /*0bb4*/ 	.word	0x0000a0e0
        /*0bb8*/ 	.word	0x00000000
        /*0bbc*/ 	.word	0x000001e0
        /*0bc0*/ 	.short	0x010a
        /*0bc2*/ 	.byte	0xff
	.zero		1


	//   ....[174]....
        /*0bc4*/ 	.word	0x0000a140
        /*0bc8*/ 	.word	0x00000009
        /*0bcc*/ 	.word	0x000001d8
        /*0bd0*/ 	.short	0x010a
        /*0bd2*/ 	.byte	0xff
	.zero		1


	//   ....[175]....
        /*0bd4*/ 	.word	0x0000a1a0
        /*0bd8*/ 	.word	0x00000000
        /*0bdc*/ 	.word	0x000001b8
        /*0be0*/ 	.short	0x010a
        /*0be2*/ 	.byte	0xff
	.zero		1


	//   ....[176]....
        /*0be4*/ 	.word	0x0000a200
        /*0be8*/ 	.word	0x00000000
        /*0bec*/ 	.word	0x000001b8
        /*0bf0*/ 	.short	0x010a
        /*0bf2*/ 	.byte	0xff
	.zero		1


	//   ....[177]....
        /*0bf4*/ 	.word	0x0000a260
        /*0bf8*/ 	.word	0x00000000
        /*0bfc*/ 	.word	0x00000000
        /*0c00*/ 	.short	0x010a
        /*0c02*/ 	.byte	0xff
	.zero		1


	//   ....[178]....
        /*0c04*/ 	.word	0x0000a2b0
        /*0c08*/ 	.word	0x00000002
        /*0c0c*/ 	.word	0x00000000
        /*0c10*/ 	.short	0x010a
        /*0c12*/ 	.byte	0xff
	.zero		1


	//   ....[179]....
        /*0c14*/ 	.word	0x0000a310
        /*0c18*/ 	.word	0x00000000
        /*0c1c*/ 	.word	0x000001e0
        /*0c20*/ 	.short	0x010a
        /*0c22*/ 	.byte	0xff
	.zero		1


	//   ....[180]....
        /*0c24*/ 	.word	0x0000a360
        /*0c28*/ 	.word	0x00000000
        /*0c2c*/ 	.word	0x000001a0
        /*0c30*/ 	.short	0x010a
        /*0c32*/ 	.byte	0xff
	.zero		1


	//   ....[181]....
        /*0c34*/ 	.word	0x0000a3b0
        /*0c38*/ 	.word	0x0000001b
        /*0c3c*/ 	.word	0x000001f0
        /*0c40*/ 	.short	0x010a
        /*0c42*/ 	.byte	0xff
	.zero		1


	//   ....[182]....
        /*0c44*/ 	.word	0x0000a400
        /*0c48*/ 	.word	0x00000003
        /*0c4c*/ 	.word	0x000001a0
        /*0c50*/ 	.short	0x010a
        /*0c52*/ 	.byte	0xff
	.zero		1


	//----- nvinfo : EIATTR_NUM_MBARRIERS
	.align		4
.L_47:
        /*0c54*/ 	.byte	0x03, 0x38
        /*0c56*/ 	.short	0x0042


	//----- nvinfo : EIATTR_EXIT_INSTR_OFFSETS
	.align		4
        /*0c58*/ 	.byte	0x04, 0x1c
        /*0c5a*/ 	.short	(.L_49 - .L_48)


	//   ....[0]....
.L_48:
        /*0c5c*/ 	.word	0x00004050


	//   ....[1]....
        /*0c60*/ 	.word	0x00004300


	//   ....[2]....
        /*0c64*/ 	.word	0x00004360


	//   ....[3]....
        /*0c68*/ 	.word	0x00005080


	//   ....[4]....
        /*0c6c*/ 	.word	0x00006720


	//   ....[5]....
        /*0c70*/ 	.word	0x00006760


	//   ....[6]....
        /*0c74*/ 	.word	0x00009270


	//   ....[7]....
        /*0c78*/ 	.word	0x000092f0


	//   ....[8]....
        /*0c7c*/ 	.word	0x00009320


	//   ....[9]....
        /*0c80*/ 	.word	0x000093a0


	//----- nvinfo : EIATTR_MAX_THREADS
	.align		4
.L_49:
        /*0c84*/ 	.byte	0x04, 0x05
        /*0c86*/ 	.short	(.L_51 - .L_50)
.L_50:
        /*0c88*/ 	.word	0x00000100
        /*0c8c*/ 	.word	0x00000001
        /*0c90*/ 	.word	0x00000001


	//----- nvinfo : EIATTR_CRS_STACK_SIZE
	.align		4
.L_51:
        /*0c94*/ 	.byte	0x04, 0x1e
        /*0c96*/ 	.short	(.L_53 - .L_52)
.L_52:
        /*0c98*/ 	.word	0x00000000


	//----- nvinfo : EIATTR_CBANK_PARAM_SIZE
	.align		4
.L_53:
        /*0c9c*/ 	.byte	0x03, 0x19
        /*0c9e*/ 	.short	0x0900


	//----- nvinfo : EIATTR_PARAM_CBANK
	.align		4
        /*0ca0*/ 	.byte	0x04, 0x0a
        /*0ca2*/ 	.short	(.L_55 - .L_54)
	.align		4
.L_54:
        /*0ca4*/ 	.word	index@(.nv.constant0._ZN7cutlass13device_kernelINS_4conv6kernel13ConvUniversalINS1_16ConvProblemShapeILNS1_8OperatorE2ELi3EEENS1_10collective14CollectiveConvINS1_47MainloopSm100TmaUmmaWarpSpecializedImplicitGemmILS5_2ELi26ELi3ELi1ELi2EN4cute5tupleIJNSA_1CILi1EEESD_SD_EEEEENSB_IJNSC_ILi64EEENSB_IJSG_EEENSB_IJNSC_ILi32EEEEEEEEENS_10bfloat16_tESL_NSA_8TiledMMAINSA_8MMA_AtomIJNSA_20SM100_MMA_F16BF16_SSISL_SL_fLi64ELi64ELNSA_4UMMA5MajorE1ELSQ_1ELNSP_7ScaleInE0ELSR_0EEEEEENSA_6LayoutISE_NSB_IJNSC_ILi0EEESV_SV_EEEEENSB_IJNSA_10UnderscoreESY_SY_EEEEENS7_6detail27Sm100ImplicitGemmTileTraitsINSA_13SM90_TMA_LOADENSA_14ComposedLayoutINSA_7SwizzleILi3ELi4ELi3EEENSA_18smem_ptr_flag_bitsILi16EEENSU_INSB_IJSG_NSC_ILi8EEEEEENSB_IJSD_SG_EEEEEEEvEENS12_INSA_20SM90_TMA_LOAD_IM2COLES1D_vEEEENS_8epilogue10collective18CollectiveEpilogueINS1I_23Sm100TmaWarpSpecializedILi3ELi2ELi16ELb1ELb0EEEJSK_NSB_IJNSU_ISG_SD_EENSU_ISI_SD_EEEEESL_NSB_IJlNSB_IJSD_lllEEESV_EEESL_S1R_NS1I_6fusion15FusionCallbacksIS1M_NS1S_17LinearCombinationISL_fSL_fLNS_15FloatRoundStyleE2EEESK_S1P_JEEENSA_5SM1004TMEM4LOAD26SM100_TMEM_LOAD_16dp256b4xES13_NS14_INS15_ILi2ELi4ELi3EEES18_NSU_INSB_IJS19_SI_EEENSB_IJSI_SD_EEEEEEENSA_17SM75_U32x4_LDSM_NENSA_14SM90_TMA_STOREES26_NSA_17SM90_U32x4_STSM_NENSA_39AutoVectorizingCopyWithAssumedAlignmentILi128EEEEEEvvEEEEvNT_6ParamsE)
        /*0ca8*/ 	.short	0x0380
        /*0caa*/ 	.short	0x0900


	//----- nvinfo : EIATTR_SW_WAR
	.align		4
.L_55:
        /*0cac*/ 	.byte	0x04, 0x36
        /*0cae*/ 	.short	(.L_57 - .L_56)
.L_56:
        /*0cb0*/ 	.word	0x00000008
.L_57:


//--------------------- .nv.callgraph             --------------------------
	.section	.nv.callgraph,"",@"SHT_CUDA_CALLGRAPH"
	.align	4
	.sectionentsize	8
	.align		4
        /*0000*/ 	.word	0x00000000
	.align		4
        /*0004*/ 	.word	0xffffffff
	.align		4
        /*0008*/ 	.word	index@(_ZN7cutlass13device_kernelINS_4conv6kernel13ConvUniversalINS1_16ConvProblemShapeILNS1_8OperatorE2ELi3EEENS1_10collective14CollectiveConvINS1_47MainloopSm100TmaUmmaWarpSpecializedImplicitGemmILS5_2ELi26ELi3ELi1ELi2EN4cute5tupleIJNSA_1CILi1EEESD_SD_EEEEENSB_IJNSC_ILi64EEENSB_IJSG_EEENSB_IJNSC_ILi32EEEEEEEEENS_10bfloat16_tESL_NSA_8TiledMMAINSA_8MMA_AtomIJNSA_20SM100_MMA_F16BF16_SSISL_SL_fLi64ELi64ELNSA_4UMMA5MajorE1ELSQ_1ELNSP_7ScaleInE0ELSR_0EEEEEENSA_6LayoutISE_NSB_IJNSC_ILi0EEESV_SV_EEEEENSB_IJNSA_10UnderscoreESY_SY_EEEEENS7_6detail27Sm100ImplicitGemmTileTraitsINSA_13SM90_TMA_LOADENSA_14ComposedLayoutINSA_7SwizzleILi3ELi4ELi3EEENSA_18smem_ptr_flag_bitsILi16EEENSU_INSB_IJSG_NSC_ILi8EEEEEENSB_IJSD_SG_EEEEEEEvEENS12_INSA_20SM90_TMA_LOAD_IM2COLES1D_vEEEENS_8epilogue10collective18CollectiveEpilogueINS1I_23Sm100TmaWarpSpecializedILi3ELi2ELi16ELb1ELb0EEEJSK_NSB_IJNSU_ISG_SD_EENSU_ISI_SD_EEEEESL_NSB_IJlNSB_IJSD_lllEEESV_EEESL_S1R_NS1I_6fusion15FusionCallbacksIS1M_NS1S_17LinearCombinationISL_fSL_fLNS_15FloatRoundStyleE2EEESK_S1P_JEEENSA_5SM1004TMEM4LOAD26SM100_TMEM_LOAD_16dp256b4xES13_NS14_INS15_ILi2ELi4ELi3EEES18_NSU_INSB_IJS19_SI_EEENSB_IJSI_SD_EEEEEEENSA_17SM75_U32x4_LDSM_NENSA_14SM90_TMA_STOREES26_NSA_17SM90_U32x4_STSM_NENSA_39AutoVectorizingCopyWithAssumedAlignmentILi128EEEEEEvvEEEEvNT_6ParamsE)
	.align		4
        /*000c*/ 	.word	index@(__assertfail)
	.align		4
        /*0010*/ 	.word	0x00000000
	.align		4
        /*0014*/ 	.word	0xfffffffe
	.align		4
        /*0018*/ 	.word	0x00000000
	.align		4
        /*001c*/ 	.word	0xfffffffd
	.align		4
        /*0020*/ 	.word	0x00000000
	.align		4
        /*0024*/ 	.word	0xfffffffc


//--------------------- .nv.constant4             --------------------------
	.section	.nv.constant4,"a",@progbits
	.align	8
	.align		8
.nv.constant4:
        /*0000*/ 	.dword	__assertfail
	.align		8
        /*0008*/ 	.dword	__unnamed_1
	.align		8
        /*0010*/ 	.dword	__unnamed_2
	.align		8
        /*0018*/ 	.dword	_ZN39_INTERNAL_1e70d434_4_k_cu_cb9662e9_41104cuda3std3__45__cpo5beginE
	.align		8
        /*0020*/ 	.dword	_ZN39_INTERNAL_1e70d434_4_k_cu_cb9662e9_41104cuda3std3__45__cpo3endE
	.align		8
        /*0028*/ 	.dword	_ZN39_INTERNAL_1e70d434_4_k_cu_cb9662e9_41104cuda3std3__45__cpo6cbeginE
	.align		8
        /*0030*/ 	.dword	_ZN39_INTERNAL_1e70d434_4_k_cu_cb9662e9_41104cuda3std3__45__cpo4cendE
	.align		8
        /*0038*/ 	.dword	_ZN39_INTERNAL_1e70d434_4_k_cu_cb9662e9_41104cuda3std3__441_GLOBAL__N__1e70d434_4_k_cu_cb9662e9_41106ignoreE
	.align		8
        /*0040*/ 	.dword	_ZN39_INTERNAL_1e70d434_4_k_cu_cb9662e9_41104cuda3std3__419piecewise_constructE
	.align		8
        /*0048*/ 	.dword	_ZN39_INTERNAL_1e70d434_4_k_cu_cb9662e9_41104cuda3std3__48in_placeE
	.align		8
        /*0050*/ 	.dword	_ZN39_INTERNAL_1e70d434_4_k_cu_cb9662e9_41104cuda3std6ranges3__45__cpo4swapE
	.align		8
        /*0058*/ 	.dword	_ZN39_INTERNAL_1e70d434_4_k_cu_cb9662e9_41104cuda3std6ranges3__45__cpo9iter_moveE
	.align		8
        /*0060*/ 	.dword	_ZN39_INTERNAL_1e70d434_4_k_cu_cb9662e9_41104cute7productE
	.align		8
        /*0068*/ 	.dword	_ZN39_INTERNAL_1e70d434_4_k_cu_cb9662e9_41104cute1_E
	.align		8
        /*0070*/ 	.dword	$str$27
	.align		8
        /*0078*/ 	.dword	$str$28
	.align		8
        /*0080*/ 	.dword	$str$29
	.align		8
        /*0088*/ 	.dword	$str$30


//--------------------- .text._ZN7cutlass13device_kernelINS_4conv6kernel13ConvUniversalINS1_16ConvProblemShapeILNS1_8OperatorE2ELi3EEENS1_10collective14CollectiveConvINS1_47MainloopSm100TmaUmmaWarpSpecializedImplicitGemmILS5_2ELi26ELi3ELi1ELi2EN4cute5tupleIJNSA_1CILi1EEESD_SD_EEEEENSB_IJNSC_ILi64EEENSB_IJSG_EEENSB_IJNSC_ILi32EEEEEEEEENS_10bfloat16_tESL_NSA_8TiledMMAINSA_8MMA_AtomIJNSA_20SM100_MMA_F16BF16_SSISL_SL_fLi64ELi64ELNSA_4UMMA5MajorE1ELSQ_1ELNSP_7ScaleInE0ELSR_0EEEEEENSA_6LayoutISE_NSB_IJNSC_ILi0EEESV_SV_EEEEENSB_IJNSA_10UnderscoreESY_SY_EEEEENS7_6detail27Sm100ImplicitGemmTileTraitsINSA_13SM90_TMA_LOADENSA_14ComposedLayoutINSA_7SwizzleILi3ELi4ELi3EEENSA_18smem_ptr_flag_bitsILi16EEENSU_INSB_IJSG_NSC_ILi8EEEEEENSB_IJSD_SG_EEEEEEEvEENS12_INSA_20SM90_TMA_LOAD_IM2COLES1D_vEEEENS_8epilogue10collective18CollectiveEpilogueINS1I_23Sm100TmaWarpSpecializedILi3ELi2ELi16ELb1ELb0EEEJSK_NSB_IJNSU_ISG_SD_EENSU_ISI_SD_EEEEESL_NSB_IJlNSB_IJSD_lllEEESV_EEESL_S1R_NS1I_6fusion15FusionCallbacksIS1M_NS1S_17LinearCombinationISL_fSL_fLNS_15FloatRoundStyleE2EEESK_S1P_JEEENSA_5SM1004TMEM4LOAD26SM100_TMEM_LOAD_16dp256b4xES13_NS14_INS15_ILi2ELi4ELi3EEES18_NSU_INSB_IJS19_SI_EEENSB_IJSI_SD_EEEEEEENSA_17SM75_U32x4_LDSM_NENSA_14SM90_TMA_STOREES26_NSA_17SM90_U32x4_STSM_NENSA_39AutoVectorizingCopyWithAssumedAlignmentILi128EEEEEEvvEEEEvNT_6ParamsE --------------------------
	.section	.text._ZN7cutlass13device_kernelINS_4conv6kernel13ConvUniversalINS1_16ConvProblemShapeILNS1_8OperatorE2ELi3EEENS1_10collective14CollectiveConvINS1_47MainloopSm100TmaUmmaWarpSpecializedImplicitGemmILS5_2ELi26ELi3ELi1ELi2EN4cute5tupleIJNSA_1CILi1EEESD_SD_EEEEENSB_IJNSC_ILi64EEENSB_IJSG_EEENSB_IJNSC_ILi32EEEEEEEEENS_10bfloat16_tESL_NSA_8TiledMMAINSA_8MMA_AtomIJNSA_20SM100_MMA_F16BF16_SSISL_SL_fLi64ELi64ELNSA_4UMMA5MajorE1ELSQ_1ELNSP_7ScaleInE0ELSR_0EEEEEENSA_6LayoutISE_NSB_IJNSC_ILi0EEESV_SV_EEEEENSB_IJNSA_10UnderscoreESY_SY_EEEEENS7_6detail27Sm100ImplicitGemmTileTraitsINSA_13SM90_TMA_LOADENSA_14ComposedLayoutINSA_7SwizzleILi3ELi4ELi3EEENSA_18smem_ptr_flag_bitsILi16EEENSU_INSB_IJSG_NSC_ILi8EEEEEENSB_IJSD_SG_EEEEEEEvEENS12_INSA_20SM90_TMA_LOAD_IM2COLES1D_vEEEENS_8epilogue10collective18CollectiveEpilogueINS1I_23Sm100TmaWarpSpecializedILi3ELi2ELi16ELb1ELb0EEEJSK_NSB_IJNSU_ISG_SD_EENSU_ISI_SD_EEEEESL_NSB_IJlNSB_IJSD_lllEEESV_EEESL_S1R_NS1I_6fusion15FusionCallbacksIS1M_NS1S_17LinearCombinationISL_fSL_fLNS_15FloatRoundStyleE2EEESK_S1P_JEEENSA_5SM1004TMEM4LOAD26SM100_TMEM_LOAD_16dp256b4xES13_NS14_INS15_ILi2ELi4ELi3EEES18_NSU_INSB_IJS19_SI_EEENSB_IJSI_SD_EEEEEEENSA_17SM75_U32x4_LDSM_NENSA_14SM90_TMA_STOREES26_NSA_17SM90_U32x4_STSM_NENSA_39AutoVectorizingCopyWithAssumedAlignmentILi128EEEEEEvvEEEEvNT_6ParamsE,"ax",@progbits
	.align	128
.text._ZN7cutlass13device_kernelINS_4conv6kernel13ConvUniversalINS1_16ConvProblemShapeILNS1_8OperatorE2ELi3EEENS1_10collective14CollectiveConvINS1_47MainloopSm100TmaUmmaWarpSpecializedImplicitGemmILS5_2ELi26ELi3ELi1ELi2EN4cute5tupleIJNSA_1CILi1EEESD_SD_EEEEENSB_IJNSC_ILi64EEENSB_IJSG_EEENSB_IJNSC_ILi32EEEEEEEEENS_10bfloat16_tESL_NSA_8TiledMMAINSA_8MMA_AtomIJNSA_20SM100_MMA_F16BF16_SSISL_SL_fLi64ELi64ELNSA_4UMMA5MajorE1ELSQ_1ELNSP_7ScaleInE0ELSR_0EEEEEENSA_6LayoutISE_NSB_IJNSC_ILi0EEESV_SV_EEEEENSB_IJNSA_10UnderscoreESY_SY_EEEEENS7_6detail27Sm100ImplicitGemmTileTraitsINSA_13SM90_TMA_LOADENSA_14ComposedLayoutINSA_7SwizzleILi3ELi4ELi3EEENSA_18smem_ptr_flag_bitsILi16EEENSU_INSB_IJSG_NSC_ILi8EEEEEENSB_IJSD_SG_EEEEEEEvEENS12_INSA_20SM90_TMA_LOAD_IM2COLES1D_vEEEENS_8epilogue10collective18CollectiveEpilogueINS1I_23Sm100TmaWarpSpecializedILi3ELi2ELi16ELb1ELb0EEEJSK_NSB_IJNSU_ISG_SD_EENSU_ISI_SD_EEEEESL_NSB_IJlNSB_IJSD_lllEEESV_EEESL_S1R_NS1I_6fusion15FusionCallbacksIS1M_NS1S_17LinearCombinationISL_fSL_fLNS_15FloatRoundStyleE2EEESK_S1P_JEEENSA_5SM1004TMEM4LOAD26SM100_TMEM_LOAD_16dp256b4xES13_NS14_INS15_ILi2ELi4ELi3EEES18_NSU_INSB_IJS19_SI_EEENSB_IJSI_SD_EEEEEEENSA_17SM75_U32x4_LDSM_NENSA_14SM90_TMA_STOREES26_NSA_17SM90_U32x4_STSM_NENSA_39AutoVectorizingCopyWithAssumedAlignmentILi128EEEEEEvvEEEEvNT_6ParamsE:
        .type           _ZN7cutlass13device_kernelINS_4conv6kernel13ConvUniversalINS1_16ConvProblemShapeILNS1_8OperatorE2ELi3EEENS1_10collective14CollectiveConvINS1_47MainloopSm100TmaUmmaWarpSpecializedImplicitGemmILS5_2ELi26ELi3ELi1ELi2EN4cute5tupleIJNSA_1CILi1EEESD_SD_EEEEENSB_IJNSC_ILi64EEENSB_IJSG_EEENSB_IJNSC_ILi32EEEEEEEEENS_10bfloat16_tESL_NSA_8TiledMMAINSA_8MMA_AtomIJNSA_20SM100_MMA_F16BF16_SSISL_SL_fLi64ELi64ELNSA_4UMMA5MajorE1ELSQ_1ELNSP_7ScaleInE0ELSR_0EEEEEENSA_6LayoutISE_NSB_IJNSC_ILi0EEESV_SV_EEEEENSB_IJNSA_10UnderscoreESY_SY_EEEEENS7_6detail27Sm100ImplicitGemmTileTraitsINSA_13SM90_TMA_LOADENSA_14ComposedLayoutINSA_7SwizzleILi3ELi4ELi3EEENSA_18smem_ptr_flag_bitsILi16EEENSU_INSB_IJSG_NSC_ILi8EEEEEENSB_IJSD_SG_EEEEEEEvEENS12_INSA_20SM90_TMA_LOAD_IM2COLES1D_vEEEENS_8epilogue10collective18CollectiveEpilogueINS1I_23Sm100TmaWarpSpecializedILi3ELi2ELi16ELb1ELb0EEEJSK_NSB_IJNSU_ISG_SD_EENSU_ISI_SD_EEEEESL_NSB_IJlNSB_IJSD_lllEEESV_EEESL_S1R_NS1I_6fusion15FusionCallbacksIS1M_NS1S_17LinearCombinationISL_fSL_fLNS_15FloatRoundStyleE2EEESK_S1P_JEEENSA_5SM1004TMEM4LOAD26SM100_TMEM_LOAD_16dp256b4xES13_NS14_INS15_ILi2ELi4ELi3EEES18_NSU_INSB_IJS19_SI_EEENSB_IJSI_SD_EEEEEEENSA_17SM75_U32x4_LDSM_NENSA_14SM90_TMA_STOREES26_NSA_17SM90_U32x4_STSM_NENSA_39AutoVectorizingCopyWithAssumedAlignmentILi128EEEEEEvvEEEEvNT_6ParamsE,@function
        .size           _ZN7cutlass13device_kernelINS_4conv6kernel13ConvUniversalINS1_16ConvProblemShapeILNS1_8OperatorE2ELi3EEENS1_10collective14CollectiveConvINS1_47MainloopSm100TmaUmmaWarpSpecializedImplicitGemmILS5_2ELi26ELi3ELi1ELi2EN4cute5tupleIJNSA_1CILi1EEESD_SD_EEEEENSB_IJNSC_ILi64EEENSB_IJSG_EEENSB_IJNSC_ILi32EEEEEEEEENS_10bfloat16_tESL_NSA_8TiledMMAINSA_8MMA_AtomIJNSA_20SM100_MMA_F16BF16_SSISL_SL_fLi64ELi64ELNSA_4UMMA5MajorE1ELSQ_1ELNSP_7ScaleInE0ELSR_0EEEEEENSA_6LayoutISE_NSB_IJNSC_ILi0EEESV_SV_EEEEENSB_IJNSA_10UnderscoreESY_SY_EEEEENS7_6detail27Sm100ImplicitGemmTileTraitsINSA_13SM90_TMA_LOADENSA_14ComposedLayoutINSA_7SwizzleILi3ELi4ELi3EEENSA_18smem_ptr_flag_bitsILi16EEENSU_INSB_IJSG_NSC_ILi8EEEEEENSB_IJSD_SG_EEEEEEEvEENS12_INSA_20SM90_TMA_LOAD_IM2COLES1D_vEEEENS_8epilogue10collective18CollectiveEpilogueINS1I_23Sm100TmaWarpSpecializedILi3ELi2ELi16ELb1ELb0EEEJSK_NSB_IJNSU_ISG_SD_EENSU_ISI_SD_EEEEESL_NSB_IJlNSB_IJSD_lllEEESV_EEESL_S1R_NS1I_6fusion15FusionCallbacksIS1M_NS1S_17LinearCombinationISL_fSL_fLNS_15FloatRoundStyleE2EEESK_S1P_JEEENSA_5SM1004TMEM4LOAD26SM100_TMEM_LOAD_16dp256b4xES13_NS14_INS15_ILi2ELi4ELi3EEES18_NSU_INSB_IJS19_SI_EEENSB_IJSI_SD_EEEEEEENSA_17SM75_U32x4_LDSM_NENSA_14SM90_TMA_STOREES26_NSA_17SM90_U32x4_STSM_NENSA_39AutoVectorizingCopyWithAssumedAlignmentILi128EEEEEEvvEEEEvNT_6ParamsE,(.L_x_210 - _ZN7cutlass13device_kernelINS_4conv6kernel13ConvUniversalINS1_16ConvProblemShapeILNS1_8OperatorE2ELi3EEENS1_10collective14CollectiveConvINS1_47MainloopSm100TmaUmmaWarpSpecializedImplicitGemmILS5_2ELi26ELi3ELi1ELi2EN4cute5tupleIJNSA_1CILi1EEESD_SD_EEEEENSB_IJNSC_ILi64EEENSB_IJSG_EEENSB_IJNSC_ILi32EEEEEEEEENS_10bfloat16_tESL_NSA_8TiledMMAINSA_8MMA_AtomIJNSA_20SM100_MMA_F16BF16_SSISL_SL_fLi64ELi64ELNSA_4UMMA5MajorE1ELSQ_1ELNSP_7ScaleInE0ELSR_0EEEEEENSA_6LayoutISE_NSB_IJNSC_ILi0EEESV_SV_EEEEENSB_IJNSA_10UnderscoreESY_SY_EEEEENS7_6detail27Sm100ImplicitGemmTileTraitsINSA_13SM90_TMA_LOADENSA_14ComposedLayoutINSA_7SwizzleILi3ELi4ELi3EEENSA_18smem_ptr_flag_bitsILi16EEENSU_INSB_IJSG_NSC_ILi8EEEEEENSB_IJSD_SG_EEEEEEEvEENS12_INSA_20SM90_TMA_LOAD_IM2COLES1D_vEEEENS_8epilogue10collective18CollectiveEpilogueINS1I_23Sm100TmaWarpSpecializedILi3ELi2ELi16ELb1ELb0EEEJSK_NSB_IJNSU_ISG_SD_EENSU_ISI_SD_EEEEESL_NSB_IJlNSB_IJSD_lllEEESV_EEESL_S1R_NS1I_6fusion15FusionCallbacksIS1M_NS1S_17LinearCombinationISL_fSL_fLNS_15FloatRoundStyleE2EEESK_S1P_JEEENSA_5SM1004TMEM4LOAD26SM100_TMEM_LOAD_16dp256b4xES13_NS14_INS15_ILi2ELi4ELi3EEES18_NSU_INSB_IJS19_SI_EEENSB_IJSI_SD_EEEEEEENSA_17SM75_U32x4_LDSM_NENSA_14SM90_TMA_STOREES26_NSA_17SM90_U32x4_STSM_NENSA_39AutoVectorizingCopyWithAssumedAlignmentILi128EEEEEEvvEEEEvNT_6ParamsE)
        .other          _ZN7cutlass13device_kernelINS_4conv6kernel13ConvUniversalINS1_16ConvProblemShapeILNS1_8OperatorE2ELi3EEENS1_10collective14CollectiveConvINS1_47MainloopSm100TmaUmmaWarpSpecializedImplicitGemmILS5_2ELi26ELi3ELi1ELi2EN4cute5tupleIJNSA_1CILi1EEESD_SD_EEEEENSB_IJNSC_ILi64EEENSB_IJSG_EEENSB_IJNSC_ILi32EEEEEEEEENS_10bfloat16_tESL_NSA_8TiledMMAINSA_8MMA_AtomIJNSA_20SM100_MMA_F16BF16_SSISL_SL_fLi64ELi64ELNSA_4UMMA5MajorE1ELSQ_1ELNSP_7ScaleInE0ELSR_0EEEEEENSA_6LayoutISE_NSB_IJNSC_ILi0EEESV_SV_EEEEENSB_IJNSA_10UnderscoreESY_SY_EEEEENS7_6detail27Sm100ImplicitGemmTileTraitsINSA_13SM90_TMA_LOADENSA_14ComposedLayoutINSA_7SwizzleILi3ELi4ELi3EEENSA_18smem_ptr_flag_bitsILi16EEENSU_INSB_IJSG_NSC_ILi8EEEEEENSB_IJSD_SG_EEEEEEEvEENS12_INSA_20SM90_TMA_LOAD_IM2COLES1D_vEEEENS_8epilogue10collective18CollectiveEpilogueINS1I_23Sm100TmaWarpSpecializedILi3ELi2ELi16ELb1ELb0EEEJSK_NSB_IJNSU_ISG_SD_EENSU_ISI_SD_EEEEESL_NSB_IJlNSB_IJSD_lllEEESV_EEESL_S1R_NS1I_6fusion15FusionCallbacksIS1M_NS1S_17LinearCombinationISL_fSL_fLNS_15FloatRoundStyleE2EEESK_S1P_JEEENSA_5SM1004TMEM4LOAD26SM100_TMEM_LOAD_16dp256b4xES13_NS14_INS15_ILi2ELi4ELi3EEES18_NSU_INSB_IJS19_SI_EEENSB_IJSI_SD_EEEEEEENSA_17SM75_U32x4_LDSM_NENSA_14SM90_TMA_STOREES26_NSA_17SM90_U32x4_STSM_NENSA_39AutoVectorizingCopyWithAssumedAlignmentILi128EEEEEEvvEEEEvNT_6ParamsE,@"STO_CUDA_ENTRY STV_DEFAULT"
_ZN7cutlass13device_kernelINS_4conv6kernel13ConvUniversalINS1_16ConvProblemShapeILNS1_8OperatorE2ELi3EEENS1_10collective14CollectiveConvINS1_47MainloopSm100TmaUmmaWarpSpecializedImplicitGemmILS5_2ELi26ELi3ELi1ELi2EN4cute5tupleIJNSA_1CILi1EEESD_SD_EEEEENSB_IJNSC_ILi64EEENSB_IJSG_EEENSB_IJNSC_ILi32EEEEEEEEENS_10bfloat16_tESL_NSA_8TiledMMAINSA_8MMA_AtomIJNSA_20SM100_MMA_F16BF16_SSISL_SL_fLi64ELi64ELNSA_4UMMA5MajorE1ELSQ_1ELNSP_7ScaleInE0ELSR_0EEEEEENSA_6LayoutISE_NSB_IJNSC_ILi0EEESV_SV_EEEEENSB_IJNSA_10UnderscoreESY_SY_EEEEENS7_6detail27Sm100ImplicitGemmTileTraitsINSA_13SM90_TMA_LOADENSA_14ComposedLayoutINSA_7SwizzleILi3ELi4ELi3EEENSA_18smem_ptr_flag_bitsILi16EEENSU_INSB_IJSG_NSC_ILi8EEEEEENSB_IJSD_SG_EEEEEEEvEENS12_INSA_20SM90_TMA_LOAD_IM2COLES1D_vEEEENS_8epilogue10collective18CollectiveEpilogueINS1I_23Sm100TmaWarpSpecializedILi3ELi2ELi16ELb1ELb0EEEJSK_NSB_IJNSU_ISG_SD_EENSU_ISI_SD_EEEEESL_NSB_IJlNSB_IJSD_lllEEESV_EEESL_S1R_NS1I_6fusion15FusionCallbacksIS1M_NS1S_17LinearCombinationISL_fSL_fLNS_15FloatRoundStyleE2EEESK_S1P_JEEENSA_5SM1004TMEM4LOAD26SM100_TMEM_LOAD_16dp256b4xES13_NS14_INS15_ILi2ELi4ELi3EEES18_NSU_INSB_IJS19_SI_EEENSB_IJSI_SD_EEEEEEENSA_17SM75_U32x4_LDSM_NENSA_14SM90_TMA_STOREES26_NSA_17SM90_U32x4_STSM_NENSA_39AutoVectorizingCopyWithAssumedAlignmentILi128EEEEEEvvEEEEvNT_6ParamsE:
[----:B------:R-:W1:Y:S01]  /*0000*/  LDC R1, c[0x0][0x37c] ;  /* 0x0000df00ff017b82 */ /* 0x000e620000000800 */
[----:B------:R-:W2:Y:S07]  /*0010*/  S2R R54, SR_TID.X ;  /* 0x0000000000367919 */ /* 0x000eae0000002100 */
[----:B------:R-:W3:Y:S01]  /*0020*/  LDC.64 R2, c[0x0][0x990] ;  /* 0x00026400ff027b82 */ /* 0x000ee20000000a00 */
[----:B------:R-:W-:Y:S01]  /*0030*/  ELECT P2, URZ, PT ;  /* 0x0000000000ff782f */ /* 0x000fe20003840000 */
[----:B-1----:R-:W-:Y:S01]  /*0040*/  VIADD R1, R1, 0xfffffff8 ;  /* 0xfffffff801017836 */ /* 0x002fe20000000000 */
[----:B------:R-:W-:-:S02]  /*0050*/  PRMT R55, RZ, 0x7610, R55 ;  /* 0x00007610ff377816 */ /* 0x000fc40000000037 */
[----:B---3--:R-:W-:-:S04]  /*0060*/  ISETP.NE.U32.AND P0, PT, R2, RZ, PT ;  /* 0x000000ff0200720c */ /* 0x008fc80003f05070 */
[----:B------:R-:W-:Y:S02]  /*0070*/  ISETP.NE.AND.EX P0, PT, R3, RZ, PT, P0 ;  /* 0x000000ff0300720c */ /* 0x000fe40003f05300 */
[----:B--2---:R-:W-:-:S05]  /*0080*/  SHF.R.U32.HI R56, RZ, 0x5, R54 ;  /* 0x00000005ff387819 */ /* 0x004fca0000011636 */
[----:B------:R-:W1:Y:S02]  /*0090*/  SHFL.IDX PT, R0, R56, RZ, 0x1f ;  /* 0x00001fff38007589 */ /* 0x000e6400000e0000 */
[----:B-1----:R-:W-:-:S04]  /*00a0*/  R2UR UR15, R0 ;  /* 0x00000000000f72ca */ /* 0x002fc800000e0000 */
[----:B------:R-:W-:Y:S05]  /*00b0*/  @P0 BRA `(.L_x_0) ;  /* 0x0000000000300947 */ /* 0x000fea0003800000 */
[----:B------:R-:W1:Y:S02]  /*00c0*/  LDCU.64 UR4, c[0x0][0x988] ;  /* 0x00013100ff0477ac */ /* 0x000e640008000a00 */
[----:B-1----:R-:W-:-:S04]  /*00d0*/  UISETP.NE.U32.AND UP0, UPT, UR4, URZ, UPT ;  /* 0x000000ff0400728c */ /* 0x002fc8000bf05070 */
[----:B------:R-:W-:-:S09]  /*00e0*/  UISETP.NE.AND.EX UP0, UPT, UR5, URZ, UPT, UP0 ;  /* 0x000000ff0500728c */ /* 0x000fd2000bf05300 */
[----:B------:R-:W-:Y:S05]  /*00f0*/  BRA.U !UP0, `(.L_x_1) ;  /* 0x0000000108147547 */ /* 0x000fea000b800000 */
[----:B------:R-:W1:Y:S01]  /*0100*/  LDC.64 R26, c[0x0][0x988] ;  /* 0x00026200ff1a7b82 */ /* 0x000e620000000a00 */
[----:B------:R-:W1:Y:S02]  /*0110*/  LDCU.64 UR4, c[0x0][0x358] ;  /* 0x00006b00ff0477ac */ /* 0x000e640008000a00 */
[----:B-1----:R1:W5:Y:S01]  /*0120*/  LDG.E R26, desc[UR4][R26.64] ;  /* 0x000000041a1a7981 */ /* 0x002362000c1e1900 */
[----:B------:R-:W-:Y:S01]  /*0130*/  HFMA2 R55, -RZ, RZ, 0, 5.9604644775390625e-08 ;  /* 0x00000001ff377431 */ /* 0x000fe200000001ff */
[----:B------:R-:W-:Y:S05]  /*0140*/  BRA `(.L_x_0) ;  /* 0x00000000000c7947 */ /* 0x000fea0003800000 */
.L_x_1:
[----:B------:R-:W1:Y:S01]  /*0150*/  LDCU UR4, c[0x0][0x980] ;  /* 0x00013000ff0477ac */ /* 0x000e620008000800 */
[----:B------:R-:W-:Y:S01]  /*0160*/  HFMA2 R55, -RZ, RZ, 0, 5.9604644775390625e-08 ;  /* 0x00000001ff377431 */ /* 0x000fe200000001ff */
[----:B-1----:R-:W-:-:S07]  /*0170*/  MOV R26, UR4 ;  /* 0x00000004001a7c02 */ /* 0x002fce0008000f00 */
.L_x_0:
[----:B------:R-:W2:Y:S02]  /*0180*/  LDCU.64 UR4, c[0x0][0x9b0] ;  /* 0x00013600ff0477ac */ /* 0x000ea40008000a00 */
[----:B--2---:R-:W-:-:S04]  /*0190*/  UISETP.NE.U32.AND UP0, UPT, UR4, URZ, UPT ;  /* 0x000000ff0400728c */ /* 0x004fc8000bf05070 */
[----:B------:R-:W-:-:S09]  /*01a0*/  UISETP.NE.AND.EX UP0, UPT, UR5, URZ, UPT, UP0 ;  /* 0x000000ff0500728c */ /* 0x000fd2000bf05300 */
[----:B------:R-:W-:Y:S05]  /*01b0*/  BRA.U UP0, `(.L_x_2) ;  /* 0x0000000100287547 */ /* 0x000fea000b800000 */
[----:B------:R-:W2:Y:S02]  /*01c0*/  LDCU.64 UR4, c[0x0][0x9a8] ;  /* 0x00013500ff0477ac */ /* 0x000ea40008000a00 */
[----:B--2---:R-:W-:-:S04]  /*01d0*/  UISETP.NE.U32.AND UP0, UPT, UR4, URZ, UPT ;  /* 0x000000ff0400728c */ /* 0x004fc8000bf05070 */
[----:B------:R-:W-:-:S09]  /*01e0*/  UISETP.NE.AND.EX UP0, UPT, UR5, URZ, UPT, UP0 ;  /* 0x000000ff0500728c */ /* 0x000fd2000bf05300 */
[----:B------:R-:W-:Y:S05]  /*01f0*/  BRA.U !UP0, `(.L_x_3) ;  /* 0x0000000108107547 */ /* 0x000fea000b800000 */
[----:B------:R-:W2:Y:S01]  /*0200*/  LDC.64 R24, c[0x0][0x9a8] ;  /* 0x00026a00ff187b82 */ /* 0x000ea20000000a00 */
[----:B------:R-:W2:Y:S02]  /*0210*/  LDCU.64 UR4, c[0x0][0x358] ;  /* 0x00006b00ff0477ac */ /* 0x000ea40008000a00 */
[----:B--2---:R2:W5:Y:S01]  /*0220*/  LDG.E R24, desc[UR4][R24.64] ;  /* 0x0000000418187981 */ /* 0x004562000c1e1900 */
[----:B------:R-:W-:Y:S05]  /*0230*/  BRA `(.L_x_2) ;  /* 0x0000000000087947 */ /* 0x000fea0003800000 */
.L_x_3:
[----:B------:R-:W2:Y:S02]  /*0240*/  LDCU UR4, c[0x0][0x9a0] ;  /* 0x00013400ff0477ac */ /* 0x000ea40008000800 */
[----:B--2---:R-:W-:Y:S02]  /*0250*/  MOV R24, UR4 ;  /* 0x0000000400187c02 */ /* 0x004fe40008000f00 */
.L_x_2:
[----:B------:R-:W3:Y:S01]  /*0260*/  LDC.64 R4, c[0x0][0x988] ;  /* 0x00026200ff047b82 */ /* 0x000ee20000000a00 */
[----:B------:R-:W-:Y:S01]  /*0270*/  IMAD.U32 R0, RZ, RZ, UR15 ;  /* 0x0000000fff007e24 */ /* 0x000fe2000f8e00ff */
[----:B------:R-:W-:Y:S01]  /*0280*/  ISETP.EQ.U32.AND P4, PT, R2, RZ, PT ;  /* 0x000000ff0200720c */ /* 0x000fe20003f82070 */
[----:B------:R-:W-:Y:S03]  /*0290*/  BSSY.RECONVERGENT B0, `(.L_x_4) ;  /* 0x0000012000007945 */ /* 0x000fe60003800200 */
[----:B------:R-:W-:Y:S02]  /*02a0*/  ISETP.NE.OR P1, PT, R0, 0x1, !P2 ;  /* 0x000000010000780c */ /* 0x000fe40005725670 */
[----:B---3--:R-:W-:-:S04]  /*02b0*/  ISETP.NE.U32.AND P0, PT, R4, RZ, PT ;  /* 0x000000ff0400720c */ /* 0x008fc80003f05070 */
[----:B------:R-:W-:-:S13]  /*02c0*/  ISETP.NE.AND.EX P0, PT, R5, RZ, PT, P0 ;  /* 0x000000ff0500720c */ /* 0x000fda0003f05300 */
[----:B------:R-:W-:Y:S01]  /*02d0*/  VOTEU.ANY UP3, P0 ;  /* 0x0000000000ff7886 */ /* 0x000fe20000060100 */
[----:B------:R-:W-:Y:S02]  /*02e0*/  PLOP3.LUT P3, PT, PT, PT, UP3, 0x80, 0x8 ;  /* 0x000000000008781c */ /* 0x000fe40003f6f038 */
[----:B------:R-:W-:Y:S02]  /*02f0*/  ISETP.NE.OR P0, PT, R0, 0x3, !P2 ;  /* 0x000000030000780c */ /* 0x000fe40005705670 */
[----:B------:R-:W-:-:S04]  /*0300*/  ISETP.EQ.OR.EX P5, PT, R3, RZ, !P3, P4 ;  /* 0x000000ff0300720c */ /* 0x000fc80005fa2740 */
[----:B------:R-:W-:Y:S01]  /*0310*/  P2R R61, PR, RZ, 0x20 ;  /* 0x00000020ff3d7803 */ /* 0x000fe20000000000 */
[----:B------:R-:W-:Y:S05]  /*0320*/  @P1 BRA `(.L_x_5) ;  /* 0x0000000000201947 */ /* 0x000fea0003800000 */
[----:B------:R-:W3:Y:S02]  /*0330*/  LDCU.64 UR4, c[0x0][0x348] ;  /* 0x00006900ff0477ac */ /* 0x000ee40008000a00 */
[----:B---3--:R-:W-:Y:S02]  /*0340*/  UIADD3 UR6, UP1, UPT, UR4, 0x80, URZ ;  /* 0x0000008004067890 */ /* 0x008fe4000ff3e0ff */
[----:B------:R-:W-:Y:S02]  /*0350*/  UIADD3 UR4, UP0, UPT, UR4, 0x180, URZ ;  /* 0x0000018004047890 */ /* 0x000fe4000ff1e0ff */
[----:B------:R-:W-:Y:S02]  /*0360*/  UIADD3.X UR7, UPT, UPT, URZ, UR5, URZ, UP1, !UPT ;  /* 0x00000005ff077290 */ /* 0x000fe40008ffe4ff */
[----:B------:R-:W-:-:S07]  /*0370*/  UIADD3.X UR5, UPT, UPT, URZ, UR5, URZ, UP0, !UPT ;  /* 0x00000005ff057290 */ /* 0x000fce00087fe4ff */
[----:B------:R3:W-:Y:S02]  /*0380*/  UTMACCTL.PF [UR6] ;  /* 0x00000000060079b9 */ /* 0x0007e40008040000 */
[----:B------:R3:W-:Y:S02]  /*0390*/  UTMACCTL.PF [UR4] ;  /* 0x00000000040079b9 */ /* 0x0007e40008040000 */
[----:B---3--:R-:W-:Y:S01]  /*03a0*/  NOP ;  /* 0x0000000000007918 */ /* 0x008fe20000000000 */
.L_x_5:
[----:B------:R-:W-:Y:S05]  /*03b0*/  BSYNC.RECONVERGENT B0 ;  /* 0x0000000000007941 */ /* 0x000fea0003800200 */
.L_x_4:
[----:B------:R-:W-:Y:S04]  /*03c0*/  BSSY.RECONVERGENT B0, `(.L_x_6) ;  /* 0x000000a000007945 */ /* 0x000fe80003800200 */
        /* <DEDUP_REMOVED lines=9> */
.L_x_7:
[----:B------:R-:W-:Y:S05]  /*0460*/  BSYNC.RECONVERGENT B0 ;  /* 0x0000000000007941 */ /* 0x000fea0003800200 */
.L_x_6:
[----:B------:R-:W-:Y:S01]  /*0470*/  UPLOP3.LUT UP2, UPT, UPT, UPT, UPT, 0x80, 0x8 ;  /* 0x000000000008789c */ /* 0x000fe20003f4f070 */
[----:B------:R-:W-:Y:S10]  /*0480*/  @!P5 BRA `(.L_x_8) ;  /* 0x000000000024d947 */ /* 0x000ff40003800000 */
[----:B------:R-:W-:Y:S01]  /*0490*/  ISETP.NE.U32.AND P1, PT, R2, RZ, PT ;  /* 0x000000ff0200720c */ /* 0x000fe20003f25070 */
[----:B------:R-:W-:Y:S01]  /*04a0*/  USEL UR4, URZ, 0xffffffff, UP3 ;  /* 0xffffffffff047887 */ /* 0x000fe20009800000 */
[----:B-----5:R-:W-:Y:S02]  /*04b0*/  FSETP.NEU.AND P0, PT, R26, RZ, PT ;  /* 0x000000ff1a00720b */ /* 0x020fe40003f0d000 */
[----:B------:R-:W-:-:S11]  /*04c0*/  ISETP.NE.AND.EX P1, PT, R3, RZ, PT, P1 ;  /* 0x000000ff0300720c */ /* 0x000fd60003f25310 */
[----:B------:R-:W-:Y:S02]  /*04d0*/  VOTEU.ANY UP0, P0 ;  /* 0x0000000000ff7886 */ /* 0x000fe40000000100 */
[----:B------:R-:W-:-:S05]  /*04e0*/  VOTEU.ANY UP1, P1 ;  /* 0x0000000000ff7886 */ /* 0x000fca0000820100 */
[----:B------:R-:W-:-:S04]  /*04f0*/  @!UP1 USEL UR4, URZ, 0xffffffff, UP0 ;  /* 0xffffffffff049887 */ /* 0x000fc80008000000 */
[----:B------:R-:W-:-:S04]  /*0500*/  ULOP3.LUT UR4, UR4, 0x1, URZ, 0xc0, !UPT ;  /* 0x0000000104047892 */ /* 0x000fc8000f8ec0ff */
[----:B------:R-:W-:-:S11]  /*0510*/  UISETP.NE.U32.AND UP2, UPT, UR4, 0x1, UPT ;  /* 0x000000010400788c */ /* 0x000fd6000bf45070 */
.L_x_8:
[----:B------:R-:W3:Y:S01]  /*0520*/  SHFL.IDX PT, R2, R56, RZ, 0x1f ;  /* 0x00001fff38027589 */ /* 0x000ee200000e0000 */
[----:B------:R-:W-:-:S04]  /*0530*/  UISETP.NE.AND UP0, UPT, UR15, 0x2, UPT ;  /* 0x000000020f00788c */ /* 0x000fc8000bf05270 */
[----:B------:R-:W-:Y:S01]  /*0540*/  USEL UR46, URZ, 0x1, UP0 ;  /* 0x00000001ff2e7887 */ /* 0x000fe20008000000 */
[----:B---3--:R-:W-:-:S13]  /*0550*/  ISETP.NE.AND P0, PT, R2, RZ, PT ;  /* 0x000000ff0200720c */ /* 0x008fda0003f05270 */
[----:B------:R-:W-:Y:S05]  /*0560*/  @P0 BRA `(.L_x_9) ;  /* 0x0000000400040947 */ /* 0x000fea0003800000 */
[----:B------:R-:W-:Y:S01]  /*0570*/  ELECT P0, URZ, PT ;  /* 0x0000000000ff782f */ /* 0x000fe20003800000 */
[----:B------:R-:W-:-:S12]  /*0580*/  BSSY.RECONVERGENT B0, `(.L_x_9) ;  /* 0x000003f000007945 */ /* 0x000fd80003800200 */
[----:B------:R-:W-:Y:S05]  /*0590*/  @!P0 BRA `(.L_x_10) ;  /* 0x0000000000f48947 */ /* 0x000fea0003800000 */
[----:B------:R-:W3:Y:S01]  /*05a0*/  S2UR UR4, SR_CgaCtaId ;  /* 0x00000000000479c3 */ /* 0x000ee20000008800 */
[----:B------:R-:W-:Y:S01]  /*05b0*/  UMOV UR5, 0x400 ;  /* 0x0000040000057882 */ /* 0x000fe20000000000 */
[----:B------:R-:W-:Y:S02]  /*05c0*/  UMOV UR6, 0x1 ;  /* 0x0000000100067882 */ /* 0x000fe40000000000 */
[----:B------:R-:W-:-:S04]  /*05d0*/  UIADD3 UR6, UPT, UPT, -UR6, 0x100000, URZ ;  /* 0x0010000006067890 */ /* 0x000fc8000fffe1ff */
[----:B------:R-:W-:Y:S02]  /*05e0*/  USHF.L.U32 UR7, UR6, 0xb, URZ ;  /* 0x0000000b06077899 */ /* 0x000fe400080006ff */
[----:B------:R-:W-:Y:S02]  /*05f0*/  USHF.L.U32 UR6, UR6, 0x1, URZ ;  /* 0x0000000106067899 */ /* 0x000fe400080006ff */
[----:B---3--:R-:W-:Y:S01]  /*0600*/  ULEA UR4, UR4, UR5, 0x18 ;  /* 0x0000000504047291 */ /* 0x008fe2000f8ec0ff */
[----:B------:R-:W3:Y:S11]  /*0610*/  FENCE.VIEW.ASYNC.S ;  /* 0x00000000000073c6 */ /* 0x000ef60000000000 */
[----:B---3--:R3:W4:Y:S01]  /*0620*/  SYNCS.EXCH.64 URZ, [UR4], UR6 ;  /* 0x0000000604ff75b2 */ /* 0x0087220008000100 */
[----:B------:R3:W1:Y:S01]  /*0630*/  SYNCS.EXCH.64 URZ, [UR4+0xd0], UR6 ;  /* 0x0000d00604ff75b2 */ /* 0x0006620008000100 */
        /* <DEDUP_REMOVED lines=49> */
[----:B------:R3:W1:Y:S02]  /*0950*/  SYNCS.EXCH.64 URZ, [UR4+0x198], UR6 ;  /* 0x0001980604ff75b2 */ /* 0x0006640008000100 */
[----:B---34-:R-:W-:Y:S01]  /*0960*/  NOP ;  /* 0x0000000000007918 */ /* 0x018fe20000000000 */
.L_x_10:
[----:B------:R-:W-:Y:S05]  /*0970*/  BSYNC.RECONVERGENT B0 ;  /* 0x0000000000007941 */ /* 0x000fea0003800200 */
.L_x_9:
[----:B------:R-:W3:Y:S01]  /*0980*/  SHFL.IDX PT, R2, R56, RZ, 0x1f ;  /* 0x00001fff38027589 */ /* 0x000ee200000e0000 */
[----:B------:R-:W-:Y:S01]  /*0990*/  NOP ;  /* 0x0000000000007918 */ /* 0x000fe20000000000 */
[----:B---3--:R-:W-:-:S13]  /*09a0*/  ISETP.NE.AND P0, PT, R2, 0x1, PT ;  /* 0x000000010200780c */ /* 0x008fda0003f05270 */
[----:B------:R-:W-:Y:S05]  /*09b0*/  @P0 BRA `(.L_x_11) ;  /* 0x0000000000500947 */ /* 0x000fea0003800000 */
[----:B------:R-:W3:Y:S01]  /*09c0*/  S2UR UR4, SR_CgaCtaId ;  /* 0x00000000000479c3 */ /* 0x000ee20000008800 */
[----:B------:R-:W-:Y:S01]  /*09d0*/  UMOV UR5, 0x400 ;  /* 0x0000040000057882 */ /* 0x000fe20000000000 */
[----:B------:R-:W-:Y:S01]  /*09e0*/  UMOV UR8, 0x20 ;  /* 0x0000002000087882 */ /* 0x000fe20000000000 */
[----:B------:R-:W-:Y:S01]  /*09f0*/  UMOV UR6, 0x80 ;  /* 0x0000008000067882 */ /* 0x000fe20000000000 */
[----:B------:R-:W-:-:S04]  /*0a00*/  UIADD3 UR8, UPT, UPT, -UR8, 0x100000, URZ ;  /* 0x0010000008087890 */ /* 0x000fc8000fffe1ff */
[----:B------:R-:W-:Y:S02]  /*0a10*/  USHF.L.U32 UR9, UR8, 0xb, URZ ;  /* 0x0000000b08097899 */ /* 0x000fe400080006ff */
[----:B------:R-:W-:Y:S02]  /*0a20*/  USHF.L.U32 UR8, UR8, 0x1, URZ ;  /* 0x0000000108087899 */ /* 0x000fe400080006ff */
[----:B------:R-:W-:-:S04]  /*0a30*/  UIADD3 UR6, UPT, UPT, -UR6, 0x100000, URZ ;  /* 0x0010000006067890 */ /* 0x000fc8000fffe1ff */
[----:B------:R-:W-:Y:S02]  /*0a40*/  USHF.L.U32 UR7, UR6, 0xb, URZ ;  /* 0x0000000b06077899 */ /* 0x000fe400080006ff */
[----:B------:R-:W-:Y:S01]  /*0a50*/  USHF.L.U32 UR6, UR6, 0x1, URZ ;  /* 0x0000000106067899 */ /* 0x000fe200080006ff */
[----:B------:R-:W-:Y:S01]  /*0a60*/  ELECT P0, URZ, PT ;  /* 0x0000000000ff782f */ /* 0x000fe20003800000 */
[----:B---3--:R-:W-:Y:S01]  /*0a70*/  ULEA UR4, UR4, UR5, 0x18 ;  /* 0x0000000504047291 */ /* 0x008fe2000f8ec0ff */
[----:B------:R-:W3:Y:S11]  /*0a80*/  FENCE.VIEW.ASYNC.S ;  /* 0x00000000000073c6 */ /* 0x000ef60000000000 */
[----:B---3--:R3:W4:Y:S01]  /*0a90*/  SYNCS.EXCH.64 URZ, [UR4+0x1a0], UR8 ;  /* 0x0001a00804ff75b2 */ /* 0x0087220008000100 */
[----:B------:R3:W1:Y:S01]  /*0aa0*/  SYNCS.EXCH.64 URZ, [UR4+0x1b8], UR6 ;  /* 0x0001b80604ff75b2 */ /* 0x0006620008000100 */
[----:B------:R3:W1:Y:S01]  /*0ab0*/  SYNCS.EXCH.64 URZ, [UR4+0x1a8], UR8 ;  /* 0x0001a80804ff75b2 */ /* 0x0006620008000100 */
[----:B------:R3:W1:Y:S01]  /*0ac0*/  SYNCS.EXCH.64 URZ, [UR4+0x1c0], UR6 ;  /* 0x0001c00604ff75b2 */ /* 0x0006620008000100 */
[----:B------:R3:W1:Y:S01]  /*0ad0*/  SYNCS.EXCH.64 URZ, [UR4+0x1b0], UR8 ;  /* 0x0001b00804ff75b2 */ /* 0x0006620008000100 */
[----:B------:R3:W1:Y:S01]  /*0ae0*/  SYNCS.EXCH.64 URZ, [UR4+0x1c8], UR6 ;  /* 0x0001c80604ff75b2 */ /* 0x0006620008000100 */
[----:B------:R-:W-:Y:S01]  /*0af0*/  NOP ;  /* 0x0000000000007918 */ /* 0x000fe20000000000 */
.L_x_11:
[----:B------:R-:W2:Y:S01]  /*0b00*/  SHFL.IDX PT, R2, R56, RZ, 0x1f ;  /* 0x00001fff38027589 */ /* 0x000ea200000e0000 */
[----:B------:R-:W-:Y:S01]  /*0b10*/  NOP ;  /* 0x0000000000007918 */ /* 0x000fe20000000000 */
[----:B--2---:R-:W-:-:S13]  /*0b20*/  ISETP.NE.AND P0, PT, R2, 0x3, PT ;  /* 0x000000030200780c */ /* 0x004fda0003f05270 */
[----:B------:R-:W-:Y:S05]  /*0b30*/  @P0 BRA `(.L_x_12) ;  /* 0x0000000000300947 */ /* 0x000fea0003800000 */
[----:B---3--:R-:W2:Y:S01]  /*0b40*/  S2UR UR4, SR_CgaCtaId ;  /* 0x00000000000479c3 */ /* 0x008ea20000008800 */
[----:B------:R-:W-:Y:S01]  /*0b50*/  UMOV UR6, 0x400 ;  /* 0x0000040000067882 */ /* 0x000fe20000000000 */
[----:B------:R-:W-:Y:S01]  /*0b60*/  UMOV UR5, 0x20 ;  /* 0x0000002000057882 */ /* 0x000fe20000000000 */
[----:B------:R-:W-:Y:S01]  /*0b70*/  ELECT P0, URZ, PT ;  /* 0x0000000000ff782f */ /* 0x000fe20003800000 */
[----:B--2---:R-:W-:Y:S02]  /*0b80*/  ULEA UR6, UR4, UR6, 0x18 ;  /* 0x0000000604067291 */ /* 0x004fe4000f8ec0ff */
[----:B------:R-:W-:-:S04]  /*0b90*/  UIADD3 UR4, UPT, UPT, -UR5, 0x100000, URZ ;  /* 0x0010000005047890 */ /* 0x000fc8000fffe1ff */
[----:B------:R-:W-:Y:S02]  /*0ba0*/  USHF.L.U32 UR5, UR4, 0xb, URZ ;  /* 0x0000000b04057899 */ /* 0x000fe400080006ff */
[----:B------:R-:W-:Y:S01]  /*0bb0*/  USHF.L.U32 UR4, UR4, 0x1, URZ ;  /* 0x0000000104047899 */ /* 0x000fe200080006ff */
[----:B------:R-:W2:Y:S11]  /*0bc0*/  FENCE.VIEW.ASYNC.S ;  /* 0x00000000000073c6 */ /* 0x000eb60000000000 */
[----:B--2---:R2:W3:Y:S01]  /*0bd0*/  SYNCS.EXCH.64 URZ, [UR6+0x1d0], UR4 ;  /* 0x0001d00406ff75b2 */ /* 0x0044e20008000100 */
[----:B------:R2:W1:Y:S01]  /*0be0*/  SYNCS.EXCH.64 URZ, [UR6+0x1d8], UR4 ;  /* 0x0001d80406ff75b2 */ /* 0x0004620008000100 */
[----:B------:R-:W-:Y:S01]  /*0bf0*/  NOP ;  /* 0x0000000000007918 */ /* 0x000fe20000000000 */
.L_x_12:
[----:B------:R-:W4:Y:S01]  /*0c00*/  SHFL.IDX PT, R2, R56, RZ, 0x1f ;  /* 0x00001fff38027589 */ /* 0x000f2200000e0000 */
[----:B------:R-:W-:Y:S01]  /*0c10*/  NOP ;  /* 0x0000000000007918 */ /* 0x000fe20000000000 */
[----:B----4-:R-:W-:-:S13]  /*0c20*/  ISETP.NE.AND P0, PT, R2, 0x4, PT ;  /* 0x000000040200780c */ /* 0x010fda0003f05270 */
[----:B------:R-:W-:Y:S05]  /*0c30*/  @P0 BRA `(.L_x_13) ;  /* 0x0000000000440947 */ /* 0x000fea0003800000 */
[----:B--23--:R-:W2:Y:S01]  /*0c40*/  S2UR UR6, SR_CgaCtaId ;  /* 0x00000000000679c3 */ /* 0x00cea20000008800 */
[----:B------:R-:W-:Y:S01]  /*0c50*/  UMOV UR4, 0x100 ;  /* 0x0000010000047882 */ /* 0x000fe20000000000 */
[----:B------:R-:W-:Y:S01]  /*0c60*/  UMOV UR5, 0x400 ;  /* 0x0000040000057882 */ /* 0x000fe20000000000 */
[----:B------:R-:W-:Y:S01]  /*0c70*/  USEL UR4, UR4, 0xe0, UP2 ;  /* 0x000000e004047887 */ /* 0x000fe20009000000 */
[----:B------:R-:W-:Y:S01]  /*0c80*/  UMOV UR8, 0x1 ;  /* 0x0000000100087882 */ /* 0x000fe20000000000 */
[----:B------:R-:W-:Y:S01]  /*0c90*/  ELECT P0, URZ, PT ;  /* 0x0000000000ff782f */ /* 0x000fe20003800000 */
[----:B------:R-:W-:-:S04]  /*0ca0*/  UIADD3 UR8, UPT, UPT, -UR8, 0x100000, URZ ;  /* 0x0010000008087890 */ /* 0x000fc8000fffe1ff */
[----:B------:R-:W-:Y:S02]  /*0cb0*/  USHF.L.U32 UR9, UR8, 0xb, URZ ;  /* 0x0000000b08097899 */ /* 0x000fe400080006ff */
[----:B------:R-:W-:Y:S02]  /*0cc0*/  USHF.L.U32 UR8, UR8, 0x1, URZ ;  /* 0x0000000108087899 */ /* 0x000fe400080006ff */
[----:B--2---:R-:W-:Y:S02]  /*0cd0*/  ULEA UR6, UR6, UR5, 0x18 ;  /* 0x0000000506067291 */ /* 0x004fe4000f8ec0ff */
[----:B------:R-:W-:-:S04]  /*0ce0*/  UIADD3 UR4, UPT, UPT, -UR4, 0x100000, URZ ;  /* 0x0010000004047890 */ /* 0x000fc8000fffe1ff */
[----:B------:R-:W-:Y:S02]  /*0cf0*/  USHF.L.U32 UR5, UR4, 0xb, URZ ;  /* 0x0000000b04057899 */ /* 0x000fe400080006ff */
[----:B------:R-:W-:Y:S01]  /*0d00*/  USHF.L.U32 UR4, UR4, 0x1, URZ ;  /* 0x0000000104047899 */ /* 0x000fe200080006ff */
[----:B------:R-:W2:Y:S03]  /*0d10*/  FENCE.VIEW.ASYNC.S ;  /* 0x00000000000073c6 */ /* 0x000ea60000000000 */
[----:B--2---:R4:W2:Y:S08]  /*0d20*/  SYNCS.EXCH.64 URZ, [UR6+0x1e0], UR8 ;  /* 0x0001e00806ff75b2 */ /* 0x0048b00008000100 */
[----:B------:R4:W3:Y:S02]  /*0d30*/  SYNCS.EXCH.64 URZ, [UR6+0x1e8], UR4 ;  /* 0x0001e80406ff75b2 */ /* 0x0008e40008000100 */
[----:B----4-:R-:W-:Y:S01]  /*0d40*/  NOP ;  /* 0x0000000000007918 */ /* 0x010fe20000000000 */
.L_x_13:
[----:B------:R-:W4:Y:S01]  /*0d50*/  SHFL.IDX PT, R2, R56, RZ, 0x1f ;  /* 0x00001fff38027589 */ /* 0x000f2200000e0000 */
[----:B------:R-:W1:Y:S01]  /*0d60*/  S2UR UR28, SR_CTAID.X ;  /* 0x00000000001c79c3 */ /* 0x000e620000002500 */
[----:B------:R-:W-:-:S07]  /*0d70*/  NOP ;  /* 0x0000000000007918 */ /* 0x000fce0000000000 */
[----:B------:R-:W1:Y:S01]  /*0d80*/  S2UR UR22, SR_CTAID.Y ;  /* 0x00000000001679c3 */ /* 0x000e620000002600 */
[----:B----4-:R-:W-:-:S13]  /*0d90*/  ISETP.NE.AND P0, PT, R2, 0x5, PT ;  /* 0x000000050200780c */ /* 0x010fda0003f05270 */
[----:B-1----:R-:W-:Y:S05]  /*0da0*/  @P0 BRA `(.L_x_14) ;  /* 0x0000000000480947 */ /* 0x002fea0003800000 */
[----:B--23--:R-:W1:Y:S01]  /*0db0*/  S2UR UR4, SR_CgaCtaId ;  /* 0x00000000000479c3 */ /* 0x00ce620000008800 */
        /* <DEDUP_REMOVED lines=10> */
[----:B-1----:R-:W-:Y:S01]  /*0e60*/  ULEA UR4, UR4, UR5, 0x18 ;  /* 0x0000000504047291 */ /* 0x002fe2000f8ec0ff */
[----:B------:R-:W1:Y:S11]  /*0e70*/  FENCE.VIEW.ASYNC.S ;  /* 0x00000000000073c6 */ /* 0x000e760000000000 */
[----:B-1----:R1:W4:Y:S01]  /*0e80*/  SYNCS.EXCH.64 URZ, [UR4+0x1f0], UR8 ;  /* 0x0001f00804ff75b2 */ /* 0x0023220008000100 */
[----:B------:R1:W2:Y:S01]  /*0e90*/  SYNCS.EXCH.64 URZ, [UR4+0x200], UR6 ;  /* 0x0002000604ff75b2 */ /* 0x0002a20008000100 */
[----:B------:R1:W3:Y:S01]  /*0ea0*/  SYNCS.EXCH.64 URZ, [UR4+0x1f8], UR8 ;  /* 0x0001f80804ff75b2 */ /* 0x0002e20008000100 */
[----:B------:R1:W1:Y:S01]  /*0eb0*/  SYNCS.EXCH.64 URZ, [UR4+0x208], UR6 ;  /* 0x0002080604ff75b2 */ /* 0x0002620008000100 */
[----:B------:R-:W-:Y:S01]  /*0ec0*/  NOP ;  /* 0x0000000000007918 */ /* 0x000fe20000000000 */
.L_x_14:
[----:B------:R-:W-:-:S05]  /*0ed0*/  CS2R.32 R49, SR_CgaSize ;  /* 0x0000000000317805 */ /* 0x000fca0000008a00 */
[----:B------:R-:W-:-:S05]  /*0ee0*/  IMAD R49, R49, -0xa0, RZ ;  /* 0xffffff6031317824 */ /* 0x000fca00078e02ff */
[----:B--2---:R-:W-:-:S14]  /*0ef0*/  R2UR UR5, R49 ;  /* 0x00000000310572ca */ /* 0x004fdc00000e0000 */
[----:B------:R-:W2:Y:S01]  /*0f00*/  LDCU UR5, c[0x0][UR5+0x2b0] ;  /* 0x00005600050577ac */ /* 0x000ea20008000800 */
[----:B------:R-:W-:Y:S02]  /*0f10*/  I2FP.F32.U32 R49, UR28 ;  /* 0x0000001c00317c45 */ /* 0x000fe40008201000 */
[----:B------:R-:W-:-:S05]  /*0f20*/  CS2R.32 R3, SR_CgaSize ;  /* 0x0000000000037805 */ /* 0x000fca0000008a00 */
[----:B------:R-:W-:-:S06]  /*0f30*/  IMAD R3, R3, -0xa0, RZ ;  /* 0xffffff6003037824 */ /* 0x000fcc00078e02ff */
[----:B------:R-:W4:Y:S01]  /*0f40*/  LDC R3, c[0x0][R3+0x2a0] ;  /* 0x0000a80003037b82 */ /* 0x000f220000000800 */
[----:B------:R-:W-:Y:S02]  /*0f50*/  I2FP.F32.U32 R48, UR22 ;  /* 0x0000001600307c45 */ /* 0x000fe40008201000 */
[----:B------:R-:W-:-:S05]  /*0f60*/  CS2R.32 R16, SR_CgaSize ;  /* 0x0000000000107805 */ /* 0x000fca0000008a00 */
[----:B------:R-:W-:-:S05]  /*0f70*/  IMAD R16, R16, -0xa0, RZ ;  /* 0xffffff6010107824 */ /* 0x000fca00078e02ff */
[----:B-1-3--:R-:W-:-:S14]  /*0f80*/  R2UR UR4, R16 ;  /* 0x00000000100472ca */ /* 0x00afdc00000e0000 */
[----:B------:R-:W1:Y:S01]  /*0f90*/  LDCU UR4, c[0x0][UR4+0x2b4] ;  /* 0x00005680040477ac */ /* 0x000e620008000800 */
[----:B------:R-:W-:Y:S01]  /*0fa0*/  NOP ;  /* 0x0000000000007918 */ /* 0x000fe20000000000 */
[----:B------:R-:W3:Y:S01]  /*0fb0*/  S2R R16, SR_CTAID.Z ;  /* 0x0000000000107919 */ /* 0x000ee20000002700 */
[----:B------:R-:W4:Y:S01]  /*0fc0*/  LDCU UR18, c[0x0][0xc24] ;  /* 0x00018480ff1277ac */ /* 0x000f220008000800 */
[----:B------:R-:W-:-:S05]  /*0fd0*/  CS2R.32 R2, SR_CgaSize ;  /* 0x0000000000027805 */ /* 0x000fca0000008a00 */
[----:B------:R-:W-:-:S06]  /*0fe0*/  IMAD R2, R2, -0xa0, RZ ;  /* 0xffffff6002027824 */ /* 0x000fcc00078e02ff */
[----:B------:R-:W3:Y:S01]  /*0ff0*/  LDC R2, c[0x0][R2+0x2a4] ;  /* 0x0000a90002027b82 */ /* 0x000ee20000000800 */
[----:B--2---:R-:W-:Y:S01]  /*1000*/  FMUL R49, R49, UR5 ;  /* 0x0000000531317c20 */ /* 0x004fe20008400000 */
[----:B-1----:R-:W-:-:S05]  /*1010*/  FMUL R48, R48, UR4 ;  /* 0x0000000430307c20 */ /* 0x002fca0008400000 */
[----:B------:R-:W1:Y:S01]  /*1020*/  F2I.U32.TRUNC.NTZ R49, R49 ;  /* 0x0000003100317305 */ /* 0x000e62000020f000 */
[----:B----4-:R-:W-:-:S07]  /*1030*/  UISETP.GE.AND UP0, UPT, UR18, 0x1, UPT ;  /* 0x000000011200788c */ /* 0x010fce000bf06270 */
[----:B------:R-:W2:Y:S01]  /*1040*/  F2I.U32.TRUNC.NTZ R48, R48 ;  /* 0x0000003000307305 */ /* 0x000ea2000020f000 */
[----:B-1----:R-:W-:-:S05]  /*1050*/  IADD3 R49, PT, PT, -R49, RZ, RZ ;  /* 0x000000ff31317210 */ /* 0x002fca0007ffe1ff */
[----:B------:R-:W-:Y:S01]  /*1060*/  IMAD R49, R3, R49, UR28 ;  /* 0x0000001c03317e24 */ /* 0x000fe2000f8e0231 */
[----:B--2---:R-:W-:-:S05]  /*1070*/  IADD3 R48, PT, PT, -R48, RZ, RZ ;  /* 0x000000ff30307210 */ /* 0x004fca0007ffe1ff */
[----:B---3--:R-:W-:Y:S01]  /*1080*/  IMAD R48, R2, R48, UR22 ;  /* 0x0000001602307e24 */ /* 0x008fe2000f8e0230 */
[----:B------:R-:W-:Y:S06]  /*1090*/  BAR.SYNC.DEFER_BLOCKING 0x0 ;  /* 0x0000000000007b1d */ /* 0x000fec0000010000 */
[----:B------:R-:W-:Y:S05]  /*10a0*/  BRA.U !UP0, `(.L_x_15) ;  /* 0x0000000108d47547 */ /* 0x000fea000b800000 */
[----:B------:R-:W1:Y:S01]  /*10b0*/  LDCU.128 UR24, c[0x0][0xc10] ;  /* 0x00018200ff1877ac */ /* 0x000e620008000c00 */
[----:B------:R-:W2:Y:S01]  /*10c0*/  LDCU UR14, c[0x0][0x370] ;  /* 0x00006e00ff0e77ac */ /* 0x000ea20008000800 */
[----:B------:R-:W3:Y:S01]  /*10d0*/  LDCU UR8, c[0x0][0x374] ;  /* 0x00006e80ff0877ac */ /* 0x000ee20008000800 */
[----:B------:R-:W4:Y:S01]  /*10e0*/  LDCU UR19, c[0x0][0xc0c] ;  /* 0x00018180ff1377ac */ /* 0x000f220008000800 */
[----:B------:R-:W4:Y:S01]  /*10f0*/  LDCU UR9, c[0x0][0xc20] ;  /* 0x00018400ff0977ac */ /* 0x000f220008000800 */
[----:B------:R-:W4:Y:S01]  /*1100*/  LDCU.64 UR16, c[0x0][0xc28] ;  /* 0x00018500ff1077ac */ /* 0x000f220008000a00 */
[----:B-1----:R-:W-:Y:S02]  /*1110*/  UISETP.NE.AND UP0, UPT, UR26, 0x1, UPT ;  /* 0x000000011a00788c */ /* 0x002fe4000bf05270 */
[----:B---3--:R-:W-:Y:S02]  /*1120*/  UIMAD.WIDE.U32 UR4, UR8, UR27, URZ ;  /* 0x0000001b080472a5 */ /* 0x008fe4000f8e00ff */
[----:B--2---:R-:W-:-:S02]  /*1130*/  UIMAD.WIDE.U32 UR6, UR14, UR24, URZ ;  /* 0x000000180e0672a5 */ /* 0x004fc4000f8e00ff */
[----:B----4-:R-:W-:Y:S02]  /*1140*/  UISETP.NE.AND UP1, UPT, UR19, 0x1, UPT ;  /* 0x000000011300788c */ /* 0x010fe4000bf25270 */
[----:B------:R-:W-:Y:S01]  /*1150*/  UIMAD.WIDE.U32 UR10, UR22, UR27, URZ ;  /* 0x0000001b160a72a5 */ /* 0x000fe2000f8e00ff */
[----:B------:R-:W-:Y:S01]  /*1160*/  UMOV UR4, UR5 ;  /* 0x0000000500047c82 */ /* 0x000fe20008000000 */
[----:B------:R-:W-:Y:S02]  /*1170*/  UISETP.NE.AND UP4, UPT, UR18, 0x1, UPT ;  /* 0x000000011200788c */ /* 0x000fe4000bf85270 */
[----:B------:R-:W-:-:S03]  /*1180*/  @UP0 USHF.R.U32.HI UR8, URZ, UR9, UR4 ;  /* 0x00000009ff080299 */ /* 0x000fc60008011604 */
[----:B------:R-:W-:Y:S01]  /*1190*/  UMOV UR6, UR11 ;  /* 0x0000000b00067c82 */ /* 0x000fe20008000000 */
[----:B------:R-:W-:Y:S01]  /*11a0*/  UMOV UR4, UR7 ;  /* 0x0000000700047c82 */ /* 0x000fe20008000000 */
[----:B------:R-:W-:Y:S02]  /*11b0*/  USHF.R.U32.HI UR10, URZ, UR9, UR6 ;  /* 0x00000009ff0a7299 */ /* 0x000fe40008011606 */
[----:B------:R-:W-:Y:S02]  /*11c0*/  @UP1 USHF.R.U32.HI UR14, URZ, UR25, UR4 ;  /* 0x00000019ff0e1299 */ /* 0x000fe40008011604 */
[----:B------:R-:W-:Y:S02]  /*11d0*/  UIMAD.WIDE.U32 UR4, UR8, UR16, URZ ;  /* 0x00000010080472a5 */ /* 0x000fe4000f8e00ff */
[----:B------:R-:W-:Y:S02]  /*11e0*/  UIMAD.WIDE.U32 UR12, UR28, UR24, URZ ;  /* 0x000000181c0c72a5 */ /* 0x000fe4000f8e00ff */
[----:B------:R-:W-:-:S03]  /*11f0*/  UIMAD.WIDE.U32 UR6, UR14, UR16, URZ ;  /* 0x000000100e0672a5 */ /* 0x000fc6000f8e00ff */
[----:B------:R-:W-:Y:S02]  /*1200*/  UMOV UR4, UR5 ;  /* 0x0000000500047c82 */ /* 0x000fe40008000000 */
[----:B------:R-:W-:Y:S01]  /*1210*/  @UP4 USHF.R.U32.HI UR8, URZ, UR17, UR4 ;  /* 0x00000011ff084299 */ /* 0x000fe20008011604 */
[----:B------:R-:W-:Y:S02]  /*1220*/  UMOV UR9, UR13 ;  /* 0x0000000d00097c82 */ /* 0x000fe40008000000 */
[----:B------:R-:W-:Y:S01]  /*1230*/  UMOV UR4, UR7 ;  /* 0x0000000700047c82 */ /* 0x000fe20008000000 */
[----:B------:R-:W-:Y:S02]  /*1240*/  USHF.R.U32.HI UR25, URZ, UR25, UR9 ;  /* 0x00000019ff197299 */ /* 0x000fe40008011609 */
[----:B------:R-:W-:Y:S02]  /*1250*/  @UP4 USHF.R.U32.HI UR14, URZ, UR17, UR4 ;  /* 0x00000011ff0e4299 */ /* 0x000fe40008011604 */
[----:B------:R-:W-:-:S02]  /*1260*/  USEL UR9, UR22, UR10, !UP0 ;  /* 0x0000000a16097287 */ /* 0x000fc4000c000000 */
[----:B------:R-:W-:Y:S02]  /*1270*/  UIMAD UR4, UR8, UR18, URZ ;  /* 0x00000012080472a4 */ /* 0x000fe4000f8e02ff */
[----:B------:R-:W-:Y:S02]  /*1280*/  USEL UR6, UR28, UR25, !UP1 ;  /* 0x000000191c067287 */ /* 0x000fe4000c800000 */
[----:B------:R-:W-:Y:S02]  /*1290*/  UISETP.GE.AND UP0, UPT, UR9, UR4, UPT ;  /* 0x000000040900728c */ /* 0x000fe4000bf06270 */
[----:B------:R-:W-:Y:S02]  /*12a0*/  UIMAD.WIDE.U32 UR4, UR9, UR16, URZ ;  /* 0x00000010090472a5 */ /* 0x000fe4000f8e00ff */
[----:B------:R-:W-:Y:S02]  /*12b0*/  UIMAD UR7, UR14, UR18, URZ ;  /* 0x000000120e0772a4 */ /* 0x000fe4000f8e02ff */
[----:B------:R-:W-:-:S02]  /*12c0*/  UIMAD.WIDE.U32 UR10, UR6, UR16, URZ ;  /* 0x00000010060a72a5 */ /* 0x000fc4000f8e00ff */
[----:B------:R-:W-:Y:S01]  /*12d0*/  UISETP.GE.OR UP0, UPT, UR6, UR7, UP0 ;  /* 0x000000070600728c */ /* 0x000fe20008706670 */
[----:B------:R-:W-:Y:S01]  /*12e0*/  UMOV UR4, UR5 ;  /* 0x0000000500047c82 */ /* 0x000fe20008000000 */
[----:B------:R-:W-:Y:S02]  /*12f0*/  UIADD3 UR8, UPT, UPT, -UR9, URZ, URZ ;  /* 0x000000ff09087290 */ /* 0x000fe4000fffe1ff */
[----:B------:R-:W-:Y:S02]  /*1300*/  USHF.R.U32.HI UR4, URZ, UR17, UR4 ;  /* 0x00000011ff047299 */ /* 0x000fe40008011604 */
[----:B------:R-:W-:Y:S02]  /*1310*/  UIMAD UR22, UR26, UR8, UR22 ;  /* 0x000000081a1672a4 */ /* 0x000fe4000f8e0216 */
[----:B------:R-:W-:Y:S02]  /*1320*/  USEL UR7, UR9, UR4, !UP4 ;  /* 0x0000000409077287 */ /* 0x000fe4000e000000 */
[----:B------:R-:W-:Y:S01]  /*1330*/  UIADD3 UR10, UPT, UPT, -UR6, URZ, URZ ;  /* 0x000000ff060a7290 */ /* 0x000fe2000fffe1ff */
[----:B------:R-:W-:-:S02]  /*1340*/  @!UP0 UMOV UR4, UR11 ;  /* 0x0000000b00048c82 */ /* 0x000fc40008000000 */
[----:B------:R-:W-:Y:S02]  /*1350*/  @!UP0 USHF.R.U32.HI UR5, URZ, UR17, UR4 ;  /* 0x00000011ff058299 */ /* 0x000fe40008011604 */
[----:B------:R-:W-:Y:S02]  /*1360*/  UIADD3 UR4, UPT, UPT, -UR7, URZ, URZ ;  /* 0x000000ff07047290 */ /* 0x000fe4000fffe1ff */
[----:B------:R-:W-:Y:S02]  /*1370*/  @!UP0 USEL UR5, UR6, UR5, !UP4 ;  /* 0x0000000506058287 */ /* 0x000fe4000e000000 */
[----:B------:R-:W-:Y:S02]  /*1380*/  UIMAD UR8, UR18, UR4, UR9 ;  /* 0x00000004120872a4 */ /* 0x000fe4000f8e0209 */
[----:B------:R-:W-:Y:S02]  /*1390*/  @!UP0 UIADD3 UR4, UPT, UPT, UR7, -UR5, URZ ;  /* 0x8000000507048290 */ /* 0x000fe4000fffe0ff */
[----:B------:R-:W-:-:S02]  /*13a0*/  @!UP0 UIMAD UR8, UR8, UR14, UR5 ;  /* 0x0000000e080882a4 */ /* 0x000fc4000f8e0205 */
[----:B------:R-:W-:Y:S02]  /*13b0*/  @!UP0 UIMAD UR9, UR4, UR18, UR6 ;  /* 0x00000012040982a4 */ /* 0x000fe4000f8e0206 */
[----:B------:R-:W-:Y:S02]  /*13c0*/  UIMAD UR4, UR19, UR10, UR28 ;  /* 0x0000000a130472a4 */ /* 0x000fe4000f8e021c */
[----:B------:R-:W-:Y:S01]  /*13d0*/  UIMAD UR22, UR9, UR26, UR22 ;  /* 0x0000001a091672a4 */ /* 0x000fe2000f8e0216 */
[----:B------:R-:W-:Y:S02]  /*13e0*/  @!UP0 UMOV UR6, UR8 ;  /* 0x0000000800068c82 */ /* 0x000fe40008000000 */
[----:B------:R-:W-:-:S12]  /*13f0*/  UIMAD UR28, UR6, UR19, UR4 ;  /* 0x00000013061c72a4 */ /* 0x000fd8000f8e0204 */
.L_x_15:
[----:B------:R-:W1:Y:S02]  /*1400*/  LDCU UR4, c[0x0][0xc30] ;  /* 0x00018600ff0477ac */ /* 0x000e640008000800 */
[----:B-1----:R-:W-:-:S09]  /*1410*/  UISETP.NE.AND UP0, UPT, UR4, 0x1, UPT ;  /* 0x000000010400788c */ /* 0x002fd2000bf05270 */
[----:B------:R-:W-:Y:S05]  /*1420*/  BRA.U UP0, `(.L_x_16) ;  /* 0x0000000100447547 */ /* 0x000fea000b800000 */
[----:B------:R-:W1:Y:S01]  /*1430*/  LDCU.128 UR8, c[0x0][0xc10] ;  /* 0x00018200ff0877ac */ /* 0x000e620008000c00 */
[----:B------:R-:W2:Y:S01]  /*1440*/  LDCU UR12, c[0x0][0xc0c] ;  /* 0x00018180ff0c77ac */ /* 0x000ea20008000800 */
[----:B------:R-:W3:Y:S01]  /*1450*/  LDCU UR13, c[0x0][0xc20] ;  /* 0x00018400ff0d77ac */ /* 0x000ee20008000800 */
[----:B-1----:R-:W-:Y:S02]  /*1460*/  UIMAD.WIDE.U32 UR6, UR28, UR8, URZ ;  /* 0x000000081c0672a5 */ /* 0x002fe4000f8e00ff */
[----:B------:R-:W-:Y:S02]  /*1470*/  UIMAD.WIDE.U32 UR4, UR22, UR11, URZ ;  /* 0x0000000b160472a5 */ /* 0x000fe4000f8e00ff */
[----:B--2---:R-:W-:Y:S02]  /*1480*/  UISETP.NE.AND UP1, UPT, UR12, 0x1, UPT ;  /* 0x000000010c00788c */ /* 0x004fe4000bf25270 */
[----:B------:R-:W-:Y:S01]  /*1490*/  UISETP.NE.AND UP0, UPT, UR10, 0x1, UPT ;  /* 0x000000010a00788c */ /* 0x000fe2000bf05270 */
[----:B------:R-:W-:-:S02]  /*14a0*/  UMOV UR6, UR7 ;  /* 0x0000000700067c82 */ /* 0x000fc40008000000 */
[----:B------:R-:W-:Y:S01]  /*14b0*/  UMOV UR4, UR5 ;  /* 0x0000000500047c82 */ /* 0x000fe20008000000 */
[----:B------:R-:W-:Y:S02]  /*14c0*/  USHF.R.U32.HI UR6, URZ, UR9, UR6 ;  /* 0x00000009ff067299 */ /* 0x000fe40008011606 */
[----:B---3--:R-:W-:Y:S02]  /*14d0*/  USHF.R.U32.HI UR4, URZ, UR13, UR4 ;  /* 0x0000000dff047299 */ /* 0x008fe40008011604 */
[----:B------:R-:W-:Y:S02]  /*14e0*/  USEL UR5, UR28, UR6, !UP1 ;  /* 0x000000061c057287 */ /* 0x000fe4000c800000 */
[----:B------:R-:W-:-:S04]  /*14f0*/  USEL UR4, UR22, UR4, !UP0 ;  /* 0x0000000416047287 */ /* 0x000fc8000c000000 */
[----:B------:R-:W-:Y:S02]  /*1500*/  UIADD3 UR6, UPT, UPT, UR5, -UR4, URZ ;  /* 0x8000000405067290 */ /* 0x000fe4000fffe0ff */
[----:B------:R-:W-:Y:S02]  /*1510*/  UIADD3 UR4, UPT, UPT, -UR5, UR4, URZ ;  /* 0x0000000405047290 */ /* 0x000fe4000fffe1ff */
[----:B------:R-:W-:Y:S02]  /*1520*/  UIMAD UR22, UR6, UR10, UR22 ;  /* 0x0000000a061672a4 */ /* 0x000fe4000f8e0216 */
[----:B------:R-:W-:-:S12]  /*1530*/  UIMAD UR28, UR4, UR12, UR28 ;  /* 0x0000000c041c72a4 */ /* 0x000fd8000f8e021c */
.L_x_16:
[----:B------:R-:W-:Y:S01]  /*1540*/  BAR.SYNC.DEFER_BLOCKING 0x0 ;  /* 0x0000000000007b1d */ /* 0x000fe20000010000 */
[----:B------:R-:W-:Y:S01]  /*1550*/  UISETP.NE.AND UP0, UPT, UR15, 0x2, UPT ;  /* 0x000000020f00788c */ /* 0x000fe2000bf05270 */
[----:B------:R-:W-:Y:S02]  /*1560*/  ISETP.NE.OR P2, PT, R0, 0x2, !P2 ;  /* 0x000000020000780c */ /* 0x000fe40005745670 */
[----:B------:R-:W-:Y:S02]  /*1570*/  LOP3.LUT R0, R54, 0x1f, RZ, 0xc0, !PT ;  /* 0x0000001f36007812 */ /* 0x000fe400078ec0ff */
[----:B------:R-:W1:Y:S04]  /*1580*/  LDCU UR39, c[0x0][0xc24] ;  /* 0x00018480ff2777ac */ /* 0x000e680008000800 */
[----:B------:R-:W-:Y:S05]  /*1590*/  BRA.U UP0, `(.L_x_17) ;  /* 0x0000002900b47547 */ /* 0x000fea000b800000 */
[----:B------:R-:W2:Y:S01]  /*15a0*/  LDCU UR7, c[0x0][0x394] ;  /* 0x00007280ff0777ac */ /* 0x000ea20008000800 */
[----:B------:R-:W-:Y:S01]  /*15b0*/  PLOP3.LUT P1, PT, PT, PT, UP2, 0x80, 0x8 ;  /* 0x000000000008781c */ /* 0x000fe20003f2f028 */
[----:B------:R-:W-:Y:S01]  /*15c0*/  IMAD.MOV.U32 R2, RZ, RZ, RZ ;  /* 0x000000ffff027224 */ /* 0x000fe200078e00ff */
[----:B------:R-:W-:Y:S01]  /*15d0*/  ISETP.EQ.OR P3, PT, R0, RZ, P2 ;  /* 0x000000ff0000720c */ /* 0x000fe20001762670 */
[----:B------:R-:W3:Y:S01]  /*15e0*/  LDCU UR6, c[0x0][0x5d8] ;  /* 0x0000bb00ff0677ac */ /* 0x000ee20008000800 */
[----:B------:R-:W-:Y:S01]  /*15f0*/  PLOP3.LUT P1, PT, P1, PT, PT, 0x8, 0x80 ;  /* 0x000000000080781c */ /* 0x000fe20000f2e170 */
[----:B------:R-:W4:Y:S01]  /*1600*/  LDCU UR56, c[0x0][0x370] ;  /* 0x00006e00ff3877ac */ /* 0x000f220008000800 */
[----:B------:R-:W1:Y:S01]  /*1610*/  LDCU.64 UR48, c[0x0][0x348] ;  /* 0x00006900ff3077ac */ /* 0x000e620008000a00 */
[----:B------:R-:W1:Y:S01]  /*1620*/  LDCU UR55, c[0x0][0x374] ;  /* 0x00006e80ff3777ac */ /* 0x000e620008000800 */
[----:B--2---:R-:W-:Y:S02]  /*1630*/  UIADD3 UR5, UPT, UPT, UR7, 0x1f, URZ ;  /* 0x0000001f07057890 */ /* 0x004fe4000fffe0ff */
[----:B---3--:R-:W-:-:S02]  /*1640*/  UIADD3 UR6, UPT, UPT, UR6, 0x3f, URZ ;  /* 0x0000003f06067890 */ /* 0x008fc4000fffe0ff */
[----:B------:R-:W-:Y:S02]  /*1650*/  USHF.R.S32.HI UR4, URZ, 0x1f, UR5 ;  /* 0x0000001fff047899 */ /* 0x000fe40008011405 */
[----:B------:R-:W-:Y:S02]  /*1660*/  UIADD3 UR60, UPT, UPT, UR7, 0x3e, URZ ;  /* 0x0000003e073c7890 */ /* 0x000fe4000fffe0ff */
[----:B------:R-:W-:Y:S02]  /*1670*/  ULEA.HI UR4, UR4, UR5, URZ, 0x5 ;  /* 0x0000000504047291 */ /* 0x000fe4000f8f28ff */
[----:B------:R-:W-:Y:S02]  /*1680*/  UIADD3 UR5, UPT, UPT, UR7, -0x1, URZ ;  /* 0xffffffff07057890 */ /* 0x000fe4000fffe0ff */
[----:B------:R-:W-:Y:S02]  /*1690*/  USHF.R.S32.HI UR58, URZ, 0x5, UR4 ;  /* 0x00000005ff3a7899 */ /* 0x000fe40008011404 */
[----:B------:R-:W-:-:S02]  /*16a0*/  UISETP.GE.U32.AND UP1, UPT, UR5, -0x3f, UPT ;  /* 0xffffffc10500788c */ /* 0x000fc4000bf26070 */
[----:B------:R-:W-:Y:S02]  /*16b0*/  UISETP.LT.U32.AND UP0, UPT, UR58, 0x1a, UPT ;  /* 0x0000001a3a00788c */ /* 0x000fe4000bf01070 */
[----:B------:R-:W-:Y:S02]  /*16c0*/  USHF.R.S32.HI UR4, URZ, 0x1f, UR6 ;  /* 0x0000001fff047899 */ /* 0x000fe40008011406 */
[----:B------:R-:W-:Y:S02]  /*16d0*/  USEL UR57, UR58, 0x1a, UP0 ;  /* 0x0000001a3a397887 */ /* 0x000fe40008000000 */
[----:B------:R-:W-:Y:S02]  /*16e0*/  ULEA.HI UR4, UR4, UR6, URZ, 0x6 ;  /* 0x0000000604047291 */ /* 0x000fe4000f8f30ff */
[----:B------:R-:W-:Y:S02]  /*16f0*/  UIADD3 UR46, UPT, UPT, UR57, -0x1, URZ ;  /* 0xffffffff392e7890 */ /* 0x000fe4000fffe0ff */
[----:B------:R-:W-:-:S02]  /*1700*/  @UP1 UIADD3 UR46, UPT, UPT, UR57, URZ, URZ ;  /* 0x000000ff392e1290 */ /* 0x000fc4000fffe0ff */
[----:B------:R-:W-:Y:S02]  /*1710*/  USHF.R.S32.HI UR54, URZ, 0x6, UR4 ;  /* 0x00000006ff367899 */ /* 0x000fe40008011404 */
[----:B------:R-:W-:Y:S02]  /*1720*/  UIADD3 UR59, UPT, UPT, UR58, -UR57, URZ ;  /* 0x800000393a3b7290 */ /* 0x000fe4000fffe0ff */
[----:B------:R-:W-:Y:S01]  /*1730*/  UIADD3 UR46, UPT, UPT, UR46, 0x1, URZ ;  /* 0x000000012e2e7890 */ /* 0x000fe2000fffe0ff */
[----:B------:R-:W-:Y:S01]  /*1740*/  UMOV UR29, 0x1 ;  /* 0x00000001001d7882 */ /* 0x000fe20000000000 */
[----:B-1--4-:R-:W-:-:S10]  /*1750*/  UMOV UR38, URZ ;  /* 0x000000ff00267c82 */ /* 0x012fd40008000000 */
.L_x_33:
[----:B------:R-:W-:Y:S01]  /*1760*/  IMAD.U32 R4, RZ, RZ, UR54 ;  /* 0x00000036ff047e24 */ /* 0x000fe2000f8e00ff */
[----:B------:R-:W1:Y:S04]  /*1770*/  LDCU UR53, c[0x0][0x5dc] ;  /* 0x0000bb80ff3577ac */ /* 0x000e680008000800 */
[-C--:B------:R-:W-:Y:S01]  /*1780*/  IABS R0, R4.reuse ;  /* 0x0000000400007213 */ /* 0x080fe20000000000 */
[----:B------:R-:W2:Y:S01]  /*1790*/  LDCU UR45, c[0x0][0x5e0] ;  /* 0x0000bc00ff2d77ac */ /* 0x000ea20008000800 */
[----:B------:R-:W-:Y:S02]  /*17a0*/  IABS R4, R4 ;  /* 0x0000000400047213 */ /* 0x000fe40000000000 */
[----:B------:R-:W-:Y:S01]  /*17b0*/  R2UR UR6, R0 ;  /* 0x00000000000672ca */ /* 0x000fe200000e0000 */
[----:B------:R-:W-:Y:S01]  /*17c0*/  UMOV UR44, 0x400 ;  /* 0x00000400002c7882 */ /* 0x000fe20000000000 */
[----:B------:R-:W-:Y:S01]  /*17d0*/  USHF.L.U32 UR42, UR28, 0x6, URZ ;  /* 0x000000061c2a7899 */ /* 0x000fe200080006ff */
[----:B------:R-:W-:Y:S01]  /*17e0*/  UMOV UR19, URZ ;  /* 0x000000ff00137c82 */ /* 0x000fe20008000000 */
[----:B-1----:R-:W-:-:S09]  /*17f0*/  IMAD.U32 R3, RZ, RZ, UR53 ;  /* 0x00000035ff037e24 */ /* 0x002fd2000f8e00ff */
[----:B------:R-:W1:Y:S08]  /*1800*/  I2F.RP R0, UR6 ;  /* 0x0000000600007d06 */ /* 0x000e700008209400 */
[----:B-1----:R-:W1:Y:S02]  /*1810*/  MUFU.RCP R0, R0 ;  /* 0x0000000000007308 */ /* 0x002e640000001000 */
[----:B-1----:R-:W-:-:S06]  /*1820*/  VIADD R0, R0, 0xffffffe ;  /* 0x0ffffffe00007836 */ /* 0x002fcc0000000000 */
[----:B------:R-:W1:Y:S02]  /*1830*/  F2I.FTZ.U32.TRUNC.NTZ R0, R0 ;  /* 0x0000000000007305 */ /* 0x000e64000021f000 */
[----:B-1----:R-:W-:Y:S02]  /*1840*/  R2UR UR5, R0 ;  /* 0x00000000000572ca */ /* 0x002fe400000e0000 */
[----:B------:R-:W-:Y:S01]  /*1850*/  IABS R0, R3 ;  /* 0x0000000300007213 */ /* 0x000fe20000000000 */
[----:B------:R-:W-:-:S03]  /*1860*/  IMAD.U32 R3, RZ, RZ, UR22 ;  /* 0x00000016ff037e24 */ /* 0x000fc6000f8e00ff */
[----:B------:R-:W-:Y:S01]  /*1870*/  R2UR UR8, R0 ;  /* 0x00000000000872ca */ /* 0x000fe200000e0000 */
[----:B------:R-:W-:Y:S01]  /*1880*/  IMAD.MOV R0, RZ, RZ, -R4 ;  /* 0x000000ffff007224 */ /* 0x000fe200078e0a04 */
[----:B------:R-:W-:-:S04]  /*1890*/  IABS R3, R3 ;  /* 0x0000000300037213 */ /* 0x000fc80000000000 */
[----:B------:R-:W-:Y:S01]  /*18a0*/  R2UR UR9, R3 ;  /* 0x00000000030972ca */ /* 0x000fe200000e0000 */
[----:B------:R-:W-:-:S04]  /*18b0*/  UIADD3 UR4, UPT, UPT, URZ, -UR5, URZ ;  /* 0x80000005ff047290 */ /* 0x000fc8000fffe0ff */
[----:B------:R-:W-:Y:S02]  /*18c0*/  UIMAD UR7, UR4, UR6, URZ ;  /* 0x00000006040772a4 */ /* 0x000fe4000f8e02ff */
[----:B------:R-:W1:Y:S01]  /*18d0*/  I2F.RP R3, UR8 ;  /* 0x0000000800037d06 */ /* 0x000e620008209400 */
[----:B------:R-:W-:Y:S02]  /*18e0*/  UMOV UR4, URZ ;  /* 0x000000ff00047c82 */ /* 0x000fe40008000000 */
[----:B------:R-:W-:Y:S02]  /*18f0*/  UIMAD.WIDE.U32 UR4, UR5, UR7, UR4 ;  /* 0x00000007050472a5 */ /* 0x000fe4000f8e0004 */
[----:B------:R-:W-:-:S05]  /*1900*/  R2UR UR7, R0 ;  /* 0x00000000000772ca */ /* 0x000fca00000e0000 */
[----:B------:R-:W-:Y:S02]  /*1910*/  UMOV UR4, UR5 ;  /* 0x0000000500047c82 */ /* 0x000fe40008000000 */
[----:B------:R-:W-:Y:S01]  /*1920*/  UIMAD.WIDE.U32 UR4, UR4, UR9, URZ ;  /* 0x00000009040472a5 */ /* 0x000fe2000f8e00ff */
[----:B-1----:R-:W1:Y:S06]  /*1930*/  MUFU.RCP R0, R3 ;  /* 0x0000000300007308 */ /* 0x002e6c0000001000 */
[----:B------:R-:W-:Y:S02]  /*1940*/  UMOV UR4, UR5 ;  /* 0x0000000500047c82 */ /* 0x000fe40008000000 */
[----:B------:R-:W-:-:S04]  /*1950*/  UIMAD UR5, UR4, UR7, UR9 ;  /* 0x00000007040572a4 */ /* 0x000fc8000f8e0209 */
[----:B------:R-:W-:Y:S01]  /*1960*/  UISETP.GT.U32.AND UP0, UPT, UR6, UR5, UPT ;  /* 0x000000050600728c */ /* 0x000fe2000bf04070 */
[----:B-1----:R-:W-:-:S10]  /*1970*/  VIADD R0, R0, 0xffffffe ;  /* 0x0ffffffe00007836 */ /* 0x002fd40000000000 */
[----:B------:R-:W-:Y:S01]  /*1980*/  @!UP0 UIADD3 UR5, UPT, UPT, UR5, -UR6, URZ ;  /* 0x8000000605058290 */ /* 0x000fe2000fffe0ff */
[----:B------:R-:W1:Y:S01]  /*1990*/  F2I.FTZ.U32.TRUNC.NTZ R0, R0 ;  /* 0x0000000000007305 */ /* 0x000e62000021f000 */
[----:B------:R-:W-:Y:S02]  /*19a0*/  @!UP0 UIADD3 UR4, UPT, UPT, UR4, 0x1, URZ ;  /* 0x0000000104048890 */ /* 0x000fe4000fffe0ff */
[----:B------:R-:W-:Y:S02]  /*19b0*/  UISETP.GE.U32.AND UP1, UPT, UR5, UR6, UPT ;  /* 0x000000060500728c */ /* 0x000fe4000bf26070 */
[----:B------:R-:W-:-:S04]  /*19c0*/  ULOP3.LUT UR5, UR22, UR54, URZ, 0x3c, !UPT ;  /* 0x0000003616057292 */ /* 0x000fc8000f8e3cff */
[----:B------:R-:W-:-:S05]  /*19d0*/  UISETP.GE.AND UP0, UPT, UR5, URZ, UPT ;  /* 0x000000ff0500728c */ /* 0x000fca000bf06270 */
[----:B------:R-:W-:Y:S01]  /*19e0*/  @UP1 UIADD3 UR4, UPT, UPT, UR4, 0x1, URZ ;  /* 0x0000000104041890 */ /* 0x000fe2000fffe0ff */
[----:B-1----:R-:W-:Y:S01]  /*19f0*/  R2UR UR5, R0 ;  /* 0x00000000000572ca */ /* 0x002fe200000e0000 */
[----:B------:R-:W-:Y:S01]  /*1a00*/  UISETP.NE.AND UP1, UPT, UR54, URZ, UPT ;  /* 0x000000ff3600728c */ /* 0x000fe2000bf25270 */
[----:B--2---:R-:W-:-:S04]  /*1a10*/  IMAD.U32 R0, RZ, RZ, UR45 ;  /* 0x0000002dff007e24 */ /* 0x004fc8000f8e00ff */
[----:B------:R-:W-:Y:S01]  /*1a20*/  UMOV UR7, UR4 ;  /* 0x0000000400077c82 */ /* 0x000fe20008000000 */
[----:B------:R-:W-:Y:S01]  /*1a30*/  IABS R0, R0 ;  /* 0x0000000000007213 */ /* 0x000fe20000000000 */
[----:B------:R-:W-:-:S03]  /*1a40*/  @!UP0 UIADD3 UR7, UPT, UPT, -UR7, URZ, URZ ;  /* 0x000000ff07078290 */ /* 0x000fc6000fffe1ff */
[----:B------:R-:W-:Y:S01]  /*1a50*/  R2UR UR9, R0 ;  /* 0x00000000000972ca */ /* 0x000fe200000e0000 */
[----:B------:R-:W-:Y:S02]  /*1a60*/  @!UP1 ULOP3.LUT UR7, URZ, UR54, URZ, 0x33, !UPT ;  /* 0x00000036ff079292 */ /* 0x000fe4000f8e33ff */
[----:B------:R-:W-:-:S04]  /*1a70*/  UIADD3 UR4, UPT, UPT, URZ, -UR5, URZ ;  /* 0x80000005ff047290 */ /* 0x000fc8000fffe0ff */
[----:B------:R-:W-:Y:S01]  /*1a80*/  IMAD.U32 R3, RZ, RZ, UR7 ;  /* 0x00000007ff037e24 */ /* 0x000fe2000f8e00ff */
[----:B------:R-:W-:-:S03]  /*1a90*/  UIMAD UR6, UR4, UR8, URZ ;  /* 0x00000008040672a4 */ /* 0x000fc6000f8e02ff */
[----:B------:R-:W-:Y:S01]  /*1aa0*/  UMOV UR4, URZ ;  /* 0x000000ff00047c82 */ /* 0x000fe20008000000 */
[----:B------:R-:W-:Y:S01]  /*1ab0*/  IABS R3, R3 ;  /* 0x0000000300037213 */ /* 0x000fe20000000000 */
[----:B------:R-:W-:Y:S01]  /*1ac0*/  UIMAD.WIDE.U32 UR4, UR5, UR6, UR4 ;  /* 0x00000006050472a5 */ /* 0x000fe2000f8e0004 */
[----:B------:R-:W1:Y:S02]  /*1ad0*/  I2F.RP R0, UR9 ;  /* 0x0000000900007d06 */ /* 0x000e640008209400 */
[----:B------:R-:W-:Y:S01]  /*1ae0*/  R2UR UR10, R3 ;  /* 0x00000000030a72ca */ /* 0x000fe200000e0000 */
[----:B------:R-:W-:-:S03]  /*1af0*/  IMAD.U32 R3, RZ, RZ, UR29 ;  /* 0x0000001dff037e24 */ /* 0x000fc6000f8e00ff */
[----:B------:R-:W-:Y:S02]  /*1b00*/  UMOV UR4, UR5 ;  /* 0x0000000500047c82 */ /* 0x000fe40008000000 */
[----:B------:R-:W-:-:S07]  /*1b10*/  SHF.L.U32 R3, R3, 0x1f, RZ ;  /* 0x0000001f03037819 */ /* 0x000fce00000006ff */
[----:B------:R-:W-:Y:S01]  /*1b20*/  UIMAD.WIDE.U32 UR4, UR4, UR10, URZ ;  /* 0x0000000a040472a5 */ /* 0x000fe2000f8e00ff */
[----:B-1----:R-:W1:Y:S06]  /*1b30*/  MUFU.RCP R0, R0 ;  /* 0x0000000000007308 */ /* 0x002e6c0000001000 */
[----:B------:R-:W-:Y:S02]  /*1b40*/  UMOV UR4, UR5 ;  /* 0x0000000500047c82 */ /* 0x000fe40008000000 */
[----:B------:R-:W-:-:S04]  /*1b50*/  UIADD3 UR5, UPT, UPT, -UR4, URZ, URZ ;  /* 0x000000ff04057290 */ /* 0x000fc8000fffe1ff */
[----:B------:R-:W-:-:S04]  /*1b60*/  UIMAD UR5, UR8, UR5, UR10 ;  /* 0x00000005080572a4 */ /* 0x000fc8000f8e020a */
[----:B------:R-:W-:Y:S01]  /*1b70*/  UISETP.GT.U32.AND UP0, UPT, UR8, UR5, UPT ;  /* 0x000000050800728c */ /* 0x000fe2000bf04070 */
[----:B-1----:R-:W-:-:S06]  /*1b80*/  VIADD R0, R0, 0xffffffe ;  /* 0x0ffffffe00007836 */ /* 0x002fcc0000000000 */
[----:B------:R-:W1:Y:S04]  /*1b90*/  F2I.FTZ.U32.TRUNC.NTZ R0, R0 ;  /* 0x0000000000007305 */ /* 0x000e68000021f000 */
[----:B------:R-:W-:Y:S02]  /*1ba0*/  @!UP0 UIADD3 UR5, UPT, UPT, UR5, -UR8, URZ ;  /* 0x8000000805058290 */ /* 0x000fe4000fffe0ff */
[----:B------:R-:W-:Y:S02]  /*1bb0*/  @!UP0 UIADD3 UR4, UPT, UPT, UR4, 0x1, URZ ;  /* 0x0000000104048890 */ /* 0x000fe4000fffe0ff */
[----:B------:R-:W-:Y:S01]  /*1bc0*/  UISETP.GE.U32.AND UP1, UPT, UR5, UR8, UPT ;  /* 0x000000080500728c */ /* 0x000fe2000bf26070 */
[----:B------:R-:W2:Y:S01]  /*1bd0*/  S2UR UR8, SR_CgaCtaId ;  /* 0x00000000000879c3 */ /* 0x000ea20000008800 */
[----:B------:R-:W-:-:S04]  /*1be0*/  ULOP3.LUT UR5, UR7, UR53, URZ, 0x3c, !UPT ;  /* 0x0000003507057292 */ /* 0x000fc8000f8e3cff */
[----:B------:R-:W-:-:S03]  /*1bf0*/  UISETP.GE.AND UP0, UPT, UR5, URZ, UPT ;  /* 0x000000ff0500728c */ /* 0x000fc6000bf06270 */
[----:B-1----:R-:W-:Y:S02]  /*1c00*/  R2UR UR5, R0 ;  /* 0x00000000000572ca */ /* 0x002fe400000e0000 */
[----:B------:R-:W-:Y:S02]  /*1c10*/  @UP1 UIADD3 UR4, UPT, UPT, UR4, 0x1, URZ ;  /* 0x0000000104041890 */ /* 0x000fe4000fffe0ff */
[----:B------:R-:W-:-:S05]  /*1c20*/  UISETP.NE.AND UP1, UPT, UR53, URZ, UPT ;  /* 0x000000ff3500728c */ /* 0x000fca000bf25270 */
[----:B------:R-:W-:Y:S02]  /*1c30*/  UMOV UR6, UR4 ;  /* 0x0000000400067c82 */ /* 0x000fe40008000000 */
[----:B------:R-:W-:Y:S02]  /*1c40*/  @!UP0 UIADD3 UR6, UPT, UPT, -UR6, URZ, URZ ;  /* 0x000000ff06068290 */ /* 0x000fe4000fffe1ff */
[----:B------:R-:W-:Y:S02]  /*1c50*/  UIADD3 UR4, UPT, UPT, URZ, -UR5, URZ ;  /* 0x80000005ff047290 */ /* 0x000fe4000fffe0ff */
[----:B------:R-:W-:Y:S02]  /*1c60*/  @!UP1 ULOP3.LUT UR6, URZ, UR53, URZ, 0x33, !UPT ;  /* 0x00000035ff069292 */ /* 0x000fe4000f8e33ff */
[----:B--2---:R-:W-:-:S04]  /*1c70*/  ULEA UR44, UR8, UR44, 0x18 ;  /* 0x0000002c082c7291 */ /* 0x004fc8000f8ec0ff */
[----:B------:R-:W-:Y:S01]  /*1c80*/  ULEA UR8, UR38, UR44, 0x3 ;  /* 0x0000002c26087291 */ /* 0x000fe2000f8e18ff */
[----:B------:R-:W-:-:S05]  /*1c90*/  IMAD.U32 R0, RZ, RZ, UR6 ;  /* 0x00000006ff007e24 */ /* 0x000fca000f8e00ff */
[----:B------:R-:W-:-:S03]  /*1ca0*/  IABS R0, R0 ;  /* 0x0000000000007213 */ /* 0x000fc60000000000 */
[----:B------:R1:W2:Y:S01]  /*1cb0*/  SYNCS.PHASECHK.TRANS64.TRYWAIT P0, [UR8+0xd0], R3 ;  /* 0x0000d003ff0075a7 */ /* 0x0002a20008001108 */
[----:B------:R-:W-:Y:S01]  /*1cc0*/  R2UR UR10, R0 ;  /* 0x00000000000a72ca */ /* 0x000fe200000e0000 */
[----:B------:R-:W-:-:S03]  /*1cd0*/  UIMAD UR8, UR4, UR9, URZ ;  /* 0x00000009040872a4 */ /* 0x000fc6000f8e02ff */
[----:B------:R-:W-:Y:S02]  /*1ce0*/  UMOV UR4, URZ ;  /* 0x000000ff00047c82 */ /* 0x000fe40008000000 */
[----:B------:R-:W-:Y:S02]  /*1cf0*/  UIMAD.WIDE.U32 UR4, UR5, UR8, UR4 ;  /* 0x00000008050472a5 */ /* 0x000fe4000f8e0004 */
[----:B------:R-:W-:-:S04]  /*1d00*/  UIADD3 UR8, UPT, UPT, -UR6, URZ, URZ ;  /* 0x000000ff06087290 */ /* 0x000fc8000fffe1ff */
[----:B------:R-:W-:Y:S01]  /*1d10*/  UIMAD UR53, UR53, UR8, UR7 ;  /* 0x00000008353572a4 */ /* 0x000fe2000f8e0207 */
[----:B------:R-:W-:Y:S02]  /*1d20*/  UMOV UR4, UR5 ;  /* 0x0000000500047c82 */ /* 0x000fe40008000000 */
[----:B------:R-:W-:-:S07]  /*1d30*/  UIMAD.WIDE.U32 UR4, UR4, UR10, URZ ;  /* 0x0000000a040472a5 */ /* 0x000fce000f8e00ff */
[----:B------:R-:W-:Y:S02]  /*1d40*/  UMOV UR4, UR5 ;  /* 0x0000000500047c82 */ /* 0x000fe40008000000 */
[----:B------:R-:W-:-:S04]  /*1d50*/  UIADD3 UR5, UPT, UPT, -UR4, URZ, URZ ;  /* 0x000000ff04057290 */ /* 0x000fc8000fffe1ff */
[----:B------:R-:W-:-:S04]  /*1d60*/  UIMAD UR5, UR9, UR5, UR10 ;  /* 0x00000005090572a4 */ /* 0x000fc8000f8e020a */
[----:B------:R-:W-:-:S11]  /*1d70*/  UISETP.GT.U32.AND UP0, UPT, UR9, UR5, UPT ;  /* 0x000000050900728c */ /* 0x000fd6000bf04070 */
[----:B------:R-:W-:Y:S02]  /*1d80*/  @!UP0 UIADD3 UR5, UPT, UPT, UR5, -UR9, URZ ;  /* 0x8000000905058290 */ /* 0x000fe4000fffe0ff */
[----:B------:R-:W-:Y:S02]  /*1d90*/  @!UP0 UIADD3 UR4, UPT, UPT, UR4, 0x1, URZ ;  /* 0x0000000104048890 */ /* 0x000fe4000fffe0ff */
[----:B------:R-:W-:Y:S02]  /*1da0*/  UISETP.GE.U32.AND UP1, UPT, UR5, UR9, UPT ;  /* 0x000000090500728c */ /* 0x000fe4000bf26070 */
[----:B------:R-:W-:-:S04]  /*1db0*/  ULOP3.LUT UR5, UR6, UR45, URZ, 0x3c, !UPT ;  /* 0x0000002d06057292 */ /* 0x000fc8000f8e3cff */
[----:B------:R-:W-:-:S05]  /*1dc0*/  UISETP.GE.AND UP0, UPT, UR5, URZ, UPT ;  /* 0x000000ff0500728c */ /* 0x000fca000bf06270 */
[----:B------:R-:W-:Y:S02]  /*1dd0*/  @UP1 UIADD3 UR4, UPT, UPT, UR4, 0x1, URZ ;  /* 0x0000000104041890 */ /* 0x000fe4000fffe0ff */
[----:B------:R-:W-:-:S05]  /*1de0*/  UISETP.NE.AND UP1, UPT, UR45, URZ, UPT ;  /* 0x000000ff2d00728c */ /* 0x000fca000bf25270 */
[----:B------:R-:W-:Y:S01]  /*1df0*/  UMOV UR37, UR4 ;  /* 0x0000000400257c82 */ /* 0x000fe20008000000 */
[----:B------:R-:W-:Y:S02]  /*1e00*/  UIADD3 UR4, UPT, UPT, -UR7, URZ, URZ ;  /* 0x000000ff07047290 */ /* 0x000fe4000fffe1ff */
[----:B------:R-:W-:Y:S02]  /*1e10*/  @!UP0 UIADD3 UR37, UPT, UPT, -UR37, URZ, URZ ;  /* 0x000000ff25258290 */ /* 0x000fe4000fffe1ff */
[----:B------:R-:W-:Y:S02]  /*1e20*/  UISETP.GE.U32.AND UP0, UPT, UR60, 0x3f, UPT ;  /* 0x0000003f3c00788c */ /* 0x000fe4000bf06070 */
[----:B------:R-:W-:Y:S02]  /*1e30*/  @!UP1 ULOP3.LUT UR37, URZ, UR45, URZ, 0x33, !UPT ;  /* 0x0000002dff259292 */ /* 0x000fe4000f8e33ff */
[----:B------:R-:W-:Y:S02]  /*1e40*/  UIMAD UR4, UR54, UR4, UR22 ;  /* 0x00000004360472a4 */ /* 0x000fe4000f8e0216 */
[----:B------:R-:W-:-:S02]  /*1e50*/  UIADD3 UR5, UPT, UPT, -UR37, URZ, URZ ;  /* 0x000000ff25057290 */ /* 0x000fc4000fffe1ff */
[----:B------:R-:W-:Y:S02]  /*1e60*/  USHF.L.U32 UR10, UR4, 0x6, URZ ;  /* 0x00000006040a7899 */ /* 0x000fe400080006ff */
[----:B------:R-:W-:Y:S01]  /*1e70*/  UIMAD UR45, UR45, UR5, UR6 ;  /* 0x000000052d2d72a4 */ /* 0x000fe2000f8e0206 */
[----:B-1----:R-:W-:Y:S11]  /*1e80*/  BRA.U !UP0, `(.L_x_18) ;  /* 0x0000000508547547 */ /* 0x002ff6000b800000 */
[----:B------:R-:W1:Y:S01]  /*1e90*/  LDCU.64 UR8, c[0x0][0x5c0] ;  /* 0x0000b800ff0877ac */ /* 0x000e620008000a00 */
[----:B------:R-:W1:Y:S01]  /*1ea0*/  LDCU.64 UR34, c[0x0][0x5f8] ;  /* 0x0000bf00ff2277ac */ /* 0x000e620008000a00 */
[----:B------:R-:W3:Y:S01]  /*1eb0*/  LDCU UR12, c[0x0][0x5c8] ;  /* 0x0000b900ff0c77ac */ /* 0x000ee20008000800 */
[----:B------:R-:W3:Y:S01]  /*1ec0*/  LDCU UR11, c[0x0][0x600] ;  /* 0x0000c000ff0b77ac */ /* 0x000ee20008000800 */
[----:B------:R-:W4:Y:S01]  /*1ed0*/  LDCU UR24, c[0x0][0x5a8] ;  /* 0x0000b500ff1877ac */ /* 0x000f220008000800 */
[----:B------:R-:W2:Y:S01]  /*1ee0*/  LDCU UR23, c[0x0][0x59c] ;  /* 0x0000b380ff1777ac */ /* 0x000ea20008000800 */
[----:B-1----:R-:W-:Y:S01]  /*1ef0*/  UIMAD UR36, UR53, UR8, UR34 ;  /* 0x00000008352472a4 */ /* 0x002fe2000f8e0222 */
[----:B------:R-:W1:Y:S01]  /*1f00*/  LDCU UR22, c[0x0][0x590] ;  /* 0x0000b200ff1677ac */ /* 0x000e620008000800 */
[----:B---3--:R-:W-:Y:S01]  /*1f10*/  UIMAD UR34, UR37, UR12, UR11 ;  /* 0x0000000c252272a4 */ /* 0x008fe2000f8e020b */
[----:B------:R-:W3:Y:S01]  /*1f20*/  LDCU UR28, c[0x0][0x594] ;  /* 0x0000b280ff1c77ac */ /* 0x000ee20008000800 */
[----:B------:R-:W1:Y:S01]  /*1f30*/  LDCU UR27, c[0x0][0x598] ;  /* 0x0000b300ff1b77ac */ /* 0x000e620008000800 */
[----:B------:R-:W1:Y:S01]  /*1f40*/  LDCU UR26, c[0x0][0x5ac] ;  /* 0x0000b580ff1a77ac */ /* 0x000e620008000800 */
[----:B------:R-:W1:Y:S01]  /*1f50*/  LDCU UR25, c[0x0][0x5b0] ;  /* 0x0000b600ff1977ac */ /* 0x000e620008000800 */
[----:B------:R-:W1:Y:S01]  /*1f60*/  LDCU UR5, c[0x0][0x5cc] ;  /* 0x0000b980ff0577ac */ /* 0x000e620008000800 */
[----:B------:R-:W1:Y:S01]  /*1f70*/  LDCU UR4, c[0x0][0x5ec] ;  /* 0x0000bd80ff0477ac */ /* 0x000e620008000800 */
[----:B------:R-:W1:Y:S01]  /*1f80*/  LDCU.64 UR20, c[0x0][0x5a0] ;  /* 0x0000b400ff1477ac */ /* 0x000e620008000a00 */
[----:B------:R-:W1:Y:S01]  /*1f90*/  LDCU.64 UR16, c[0x0][0x5d0] ;  /* 0x0000ba00ff1077ac */ /* 0x000e620008000a00 */
[----:B------:R-:W1:Y:S01]  /*1fa0*/  LDCU.64 UR6, c[0x0][0x5f0] ;  /* 0x0000be00ff0677ac */ /* 0x000e620008000a00 */
[----:B------:R-:W-:Y:S01]  /*1fb0*/  UIMAD UR35, UR45, UR9, UR35 ;  /* 0x000000092d2372a4 */ /* 0x000fe2000f8e0223 */
[----:B------:R-:W-:Y:S01]  /*1fc0*/  UMOV UR18, URZ ;  /* 0x000000ff00127c82 */ /* 0x000fe20008000000 */
[----:B--2-4-:R-:W-:-:S10]  /*1fd0*/  UMOV UR11, UR38 ;  /* 0x00000026000b7c82 */ /* 0x014fd40008000000 */
.L_x_23:
[----:B----4-:R-:W-:Y:S01]  /*1fe0*/  @!P2 MOV R3, 0x2000 ;  /* 0x000020000003a802 */ /* 0x010fe20000000f00 */
[----:B------:R-:W-:Y:S01]  /*1ff0*/  ULEA UR41, UR11, UR44, 0x3 ;  /* 0x0000002c0b297291 */ /* 0x000fe2000f8e18ff */
[----:B--2---:R-:W-:Y:S11]  /*2000*/  @P0 BRA `(.L_x_19) ;  /* 0x0000000000100947 */ /* 0x004ff60003800000 */
[----:B------:R-:W-:Y:S04]  /*2010*/  MOV R4, UR29 ;  /* 0x0000001d00047c02 */ /* 0x000fe80008000f00 */
[----:B------:R-:W-:Y:S04]  /*2020*/  SHF.L.U32 R4, R4, 0x1f, RZ ;  /* 0x0000001f04047819 */ /* 0x000fe800000006ff */
[----:B------:R-:W2:Y:S02]  /*2030*/  SYNCS.PHASECHK.TRANS64.TRYWAIT P0, [UR41+0xd0], R4 ;  /* 0x0000d004ff0075a7 */ /* 0x000ea40008001129 */
[----:B--2---:R-:W-:Y:S05]  /*2040*/  @!P0 BRA `(.L_x_20) ;  /* 0x0000007000d88947 */ /* 0x004fea0003800000 */
.L_x_19:
[----:B------:R4:W-:Y:S01]  /*2050*/  @!P2 SYNCS.ARRIVE.TRANS64 RZ, [UR41], R3 ;  /* 0x00000003ffffa9a7 */ /* 0x0009e20008000029 */
[----:B------:R-:W-:Y:S04]  /*2060*/  BSSY.RECONVERGENT B0, `(.L_x_21) ;  /* 0x0000003000007945 */ /* 0x000fe80003800200 */
[----:B------:R-:W-:Y:S05]  /*2070*/  @P3 BRA `(.L_x_22) ;  /* 0x0000000000043947 */ /* 0x000fea0003800000 */
[----:B-1-3--:R-:W-:Y:S05]  /*2080*/  BPT.TRAP 0x1 ;  /* 0x000000040000795c */ /* 0x00afea0000300000 */
.L_x_22:
[----:B-1-3--:R-:W-:Y:S05]  /*2090*/  BSYNC.RECONVERGENT B0 ;  /* 0x0000000000007941 */ /* 0x00afea0003800200 */
.L_x_21:
[----:B------:R-:W-:Y:S02]  /*20a0*/  UIADD3 UR8, UPT, UPT, UR11, 0x1, URZ ;  /* 0x000000010b087890 */ /* 0x000fe4000fffe0ff */
[----:B------:R-:W-:Y:S02]  /*20b0*/  USHF.L.U32 UR43, UR18, 0x5, URZ ;  /* 0x00000005122b7899 */ /* 0x000fe400080006ff */
[----:B------:R-:W-:Y:S02]  /*20c0*/  UISETP.NE.AND UP0, UPT, UR8, 0x1a, UPT ;  /* 0x0000001a0800788c */ /* 0x000fe4000bf05270 */
[----:B------:R-:W-:Y:S02]  /*20d0*/  UISETP.NE.AND UP2, UPT, UR24, 0x1, UPT ;  /* 0x000000011800788c */ /* 0x000fe4000bf45270 */
[----:B------:R-:W-:Y:S02]  /*20e0*/  USEL UR9, URZ, 0x1, UP0 ;  /* 0x00000001ff097887 */ /* 0x000fe40008000000 */
[----:B------:R-:W-:Y:S02]  /*20f0*/  USEL UR38, UR8, URZ, UP0 ;  /* 0x000000ff08267287 */ /* 0x000fe40008000000 */
[----:B------:R-:W-:Y:S02]  /*2100*/  ULOP3.LUT UR29, UR29, UR9, URZ, 0x3c, !UPT ;  /* 0x000000091d1d7292 */ /* 0x000fe4000f8e3cff */
[----:B------:R-:W-:Y:S02]  /*2110*/  ULEA UR8, UR38, UR44, 0x3 ;  /* 0x0000002c26087291 */ /* 0x000fe4000f8e18ff */
[----:B------:R-:W-:Y:S02]  /*2120*/  UISETP.NE.AND UP0, UPT, UR22, 0x1, UPT ;  /* 0x000000011600788c */ /* 0x000fe4000bf05270 */
[----:B------:R-:W-:Y:S01]  /*2130*/  UIADD3 UR32, UP1, UPT, UR48, 0x80, URZ ;  /* 0x0000008030207890 */ /* 0x000fe2000ff3e0ff */
[----:B--2---:R-:W-:Y:S01]  /*2140*/  MOV R0, UR29 ;  /* 0x0000001d00007c02 */ /* 0x004fe20008000f00 */
[----:B------:R-:W-:Y:S02]  /*2150*/  UIADD3 UR18, UPT, UPT, UR18, 0x1, URZ ;  /* 0x0000000112127890 */ /* 0x000fe4000fffe0ff */
[----:B------:R-:W-:Y:S01]  /*2160*/  UIADD3.X UR33, UPT, UPT, URZ, UR49, URZ, UP1, !UPT ;  /* 0x00000031ff217290 */ /* 0x000fe20008ffe4ff */
[----:B------:R-:W-:Y:S01]  /*2170*/  SHF.L.U32 R0, R0, 0x1f, RZ ;  /* 0x0000001f00007819 */ /* 0x000fe200000006ff */
[----:B------:R-:W-:Y:S01]  /*2180*/  UMOV UR50, 0x0 ;  /* 0x0000000000327882 */ /* 0x000fe20000000000 */
[----:B------:R-:W-:Y:S02]  /*2190*/  UMOV UR51, 0x10000000 ;  /* 0x1000000000337882 */ /* 0x000fe40000000000 */
[----:B------:R1:W2:Y:S01]  /*21a0*/  SYNCS.PHASECHK.TRANS64.TRYWAIT P0, [UR8+0xd0], R0 ;  /* 0x0000d000ff0075a7 */ /* 0x0002a20008001108 */
[----:B------:R-:W-:Y:S02]  /*21b0*/  UIMAD.WIDE.U32 UR8, UR43, UR28, URZ ;  /* 0x0000001c2b0872a5 */ /* 0x000fe4000f8e00ff */
[----:B------:R-:W-:Y:S02]  /*21c0*/  ULEA UR8, UR11, UR44, 0xc ;  /* 0x0000002c0b087291 */ /* 0x000fe4000f8e60ff */
[----:B------:R-:W-:Y:S02]  /*21d0*/  USHF.R.U32.HI UR9, URZ, UR27, UR9 ;  /* 0x0000001bff097299 */ /* 0x000fe40008011609 */
[----:B------:R-:W-:Y:S02]  /*21e0*/  UIADD3 UR40, UPT, UPT, UR8, 0x3600, URZ ;  /* 0x0000360008287890 */ /* 0x000fe4000fffe0ff */
[----:B------:R-:W-:Y:S02]  /*21f0*/  USEL UR9, UR43, UR9, !UP0 ;  /* 0x000000092b097287 */ /* 0x000fe4000c000000 */
[----:B------:R-:W-:Y:S02]  /*2200*/  UISETP.NE.AND UP0, UPT, UR23, 0x1, UPT ;  /* 0x000000011700788c */ /* 0x000fe4000bf05270 */
[----:B------:R-:W-:Y:S02]  /*2210*/  UIMAD.WIDE.U32 UR12, UR9, UR20, URZ ;  /* 0x00000014090c72a5 */ /* 0x000fe4000f8e00ff */
[----:B------:R-:W-:Y:S01]  /*2220*/  ULEA UR12, UR35, UR36, 0x5 ;  /* 0x00000024230c7291 */ /* 0x000fe2000f8e28ff */
[----:B------:R-:W-:Y:S01]  /*2230*/  UTMALDG.2D [UR40], [UR32], desc[UR50] ;  /* 0x00003228200075b4 */ /* 0x000fe20008009000 */
[----:B------:R-:W-:Y:S02]  /*2240*/  USHF.R.U32.HI UR13, URZ, UR21, UR13 ;  /* 0x00000015ff0d7299 */ /* 0x000fe4000801160d */
[----:B------:R-:W-:Y:S02]  /*2250*/  ULEA UR19, UR34, UR12, 0xa ;  /* 0x0000000c22137291 */ /* 0x000fe4000f8e50ff */
[----:B------:R-:W-:Y:S02]  /*2260*/  USEL UR13, UR9, UR13, !UP0 ;  /* 0x0000000d090d7287 */ /* 0x000fe4000c000000 */
[----:B------:R-:W-:Y:S02]  /*2270*/  UIADD3 UR12, UPT, UPT, -UR9, URZ, URZ ;  /* 0x000000ff090c7290 */ /* 0x000fe4000fffe1ff */
[----:B------:R-:W-:Y:S02]  /*2280*/  UIMAD.WIDE.U32 UR14, UR13, UR26, URZ ;  /* 0x0000001a0d0e72a5 */ /* 0x000fe4000f8e00ff */
[----:B------:R-:W-:Y:S02]  /*2290*/  UIMAD UR12, UR22, UR12, UR43 ;  /* 0x0000000c160c72a4 */ /* 0x000fe4000f8e022b */
[----:B------:R-:W-:Y:S02]  /*22a0*/  UIADD3 UR30, UP0, UPT, UR48, 0x180, URZ ;  /* 0x00000180301e7890 */ /* 0x000fe4000ff1e0ff */
[----:B------:R-:W-:Y:S02]  /*22b0*/  UIADD3 UR8, UPT, UPT, UR8, 0x1d600, URZ ;  /* 0x0001d60008087890 */ /* 0x000fe4000fffe0ff */
[----:B------:R-:W-:Y:S02]  /*22c0*/  UIADD3.X UR31, UPT, UPT, URZ, UR49, URZ, UP0, !UPT ;  /* 0x00000031ff1f7290 */ /* 0x000fe400087fe4ff */
[----:B------:R-:W-:Y:S01]  /*22d0*/  UISETP.NE.AND UP0, UPT, UR18, UR46, UPT ;  /* 0x0000002e1200728c */ /* 0x000fe2000bf05270 */
[----:B------:R-:W-:Y:S02]  /*22e0*/  UMOV UR14, UR15 ;  /* 0x0000000f000e7c82 */ /* 0x000fe40008000000 */
[----:B------:R-:W-:Y:S04]  /*22f0*/  USHF.R.U32.HI UR11, URZ, UR25, UR14 ;  /* 0x00000019ff0b7299 */ /* 0x000fe8000801160e */
[----:B------:R-:W-:Y:S02]  /*2300*/  USEL UR14, UR13, UR11, !UP2 ;  /* 0x0000000b0d0e7287 */ /* 0x000fe4000d000000 */
[----:B------:R-:W-:Y:S02]  /*2310*/  UIADD3 UR11, UPT, UPT, -UR13, URZ, URZ ;  /* 0x000000ff0d0b7290 */ /* 0x000fe4000fffe1ff */
[----:B------:R-:W-:Y:S02]  /*2320*/  UIADD3 UR15, UPT, UPT, -UR14, URZ, URZ ;  /* 0x000000ff0e0f7290 */ /* 0x000fe4000fffe1ff */
[----:B------:R-:W-:Y:S02]  /*2330*/  UIMAD UR9, UR23, UR11, UR9 ;  /* 0x0000000b170972a4 */ /* 0x000fe4000f8e0209 */
[----:B------:R-:W-:Y:S02]  /*2340*/  UIMAD UR13, UR24, UR15, UR13 ;  /* 0x0000000f180d72a4 */ /* 0x000fe4000f8e020d */
[----:B------:R-:W-:Y:S02]  /*2350*/  UIMAD UR11, UR12, UR5, UR4 ;  /* 0x000000050c0b72a4 */ /* 0x000fe4000f8e0204 */
[----:B------:R-:W-:Y:S02]  /*2360*/  UIMAD UR12, UR9, UR16, UR6 ;  /* 0x00000010090c72a4 */ /* 0x000fe4000f8e0206 */
[----:B------:R-:W-:Y:S02]  /*2370*/  UIMAD UR13, UR13, UR17, UR7 ;  /* 0x000000110d0d72a4 */ /* 0x000fe4000f8e0207 */
[----:B------:R-:W-:Y:S01]  /*2380*/  UPRMT UR15, UR19, 0x5410, URZ ;  /* 0x00005410130f7896 */ /* 0x000fe200080000ff */
[----:B------:R-:W-:Y:S02]  /*2390*/  UMOV UR9, UR41 ;  /* 0x0000002900097c82 */ /* 0x000fe40008000000 */
[----:B------:R-:W-:Y:S06]  /*23a0*/  UMOV UR19, UR46 ;  /* 0x0000002e00137c82 */ /* 0x000fec0008000000 */
[----:B------:R3:W-:Y:S02]  /*23b0*/  UTMALDG.5D.IM2COL [UR8], [UR30], UR15 ;  /* 0x000000081e0073b4 */ /* 0x0007e4000806000f */
[----:B---3--:R-:W-:Y:S01]  /*23c0*/  UMOV UR11, UR38 ;  /* 0x00000026000b7c82 */ /* 0x008fe20008000000 */
[----:B-1----:R-:W-:Y:S05]  /*23d0*/  BRA.U UP0, `(.L_x_23) ;  /* 0xfffffffd00007547 */ /* 0x002fea000b83ffff */
.L_x_18:
[----:B------:R-:W-:Y:S01]  /*23e0*/  ULEA UR4, UR38, UR44, 0x3 ;  /* 0x0000002c26047291 */ /* 0x000fe2000f8e18ff */
[----:B------:R-:W-:Y:S01]  /*23f0*/  MOV R0, UR29 ;  /* 0x0000001d00007c02 */ /* 0x000fe20008000f00 */
[----:B------:R-:W-:Y:S01]  /*2400*/  @!P1 SYNCS.ARRIVE.TRANS64.A1T0 RZ, [UR44+0x1d8], RZ ;  /* 0x0001d8ffffff99a7 */ /* 0x000fe2000810002c */
[----:B------:R-:W-:Y:S02]  /*2410*/  UISETP.GT.AND UP0, UPT, UR58, UR57, UPT ;  /* 0x000000393a00728c */ /* 0x000fe4000bf04270 */
[----:B------:R-:W-:-:S04]  /*2420*/  SHF.L.U32 R0, R0, 0x1f, RZ ;  /* 0x0000001f00007819 */ /* 0x000fc800000006ff */
[----:B--2---:R1:W2:Y:S03]  /*2430*/  SYNCS.PHASECHK.TRANS64.TRYWAIT P0, [UR4+0xd0], R0 ;  /* 0x0000d000ff0075a7 */ /* 0x0042a60008001104 */
[----:B------:R-:W-:Y:S05]  /*2440*/  BRA.U !UP0, `(.L_x_24) ;  /* 0x0000000508547547 */ /* 0x000fea000b800000 */
[----:B------:R-:W3:Y:S01]  /*2450*/  LDCU.64 UR8, c[0x0][0x5c0] ;  /* 0x0000b800ff0877ac */ /* 0x000ee20008000a00 */
[----:B------:R-:W3:Y:S01]  /*2460*/  LDCU.64 UR40, c[0x0][0x5f8] ;  /* 0x0000bf00ff2877ac */ /* 0x000ee20008000a00 */
[----:B------:R-:W4:Y:S01]  /*2470*/  LDCU UR12, c[0x0][0x5c8] ;  /* 0x0000b900ff0c77ac */ /* 0x000f220008000800 */
[----:B------:R-:W4:Y:S01]  /*2480*/  LDCU UR11, c[0x0][0x600] ;  /* 0x0000c000ff0b77ac */ /* 0x000f220008000800 */
[----:B------:R-:W1:Y:S01]  /*2490*/  LDCU UR23, c[0x0][0x5a8] ;  /* 0x0000b500ff1777ac */ /* 0x000e620008000800 */
[----:B------:R-:W1:Y:S01]  /*24a0*/  LDCU UR22, c[0x0][0x59c] ;  /* 0x0000b380ff1677ac */ /* 0x000e620008000800 */
[----:B---3--:R-:W-:Y:S02]  /*24b0*/  UIMAD UR43, UR53, UR8, UR40 ;  /* 0x00000008352b72a4 */ /* 0x008fe4000f8e0228 */
[----:B------:R-:W-:Y:S01]  /*24c0*/  UIMAD UR41, UR45, UR9, UR41 ;  /* 0x000000092d2972a4 */ /* 0x000fe2000f8e0229 */
[----:B------:R-:W3:Y:S01]  /*24d0*/  LDCU UR18, c[0x0][0x590] ;  /* 0x0000b200ff1277ac */ /* 0x000ee20008000800 */
[----:B----4-:R-:W-:Y:S01]  /*24e0*/  UIMAD UR40, UR37, UR12, UR11 ;  /* 0x0000000c252872a4 */ /* 0x010fe2000f8e020b */
[----:B------:R-:W4:Y:S01]  /*24f0*/  LDCU UR27, c[0x0][0x594] ;  /* 0x0000b280ff1b77ac */ /* 0x000f220008000800 */
        /* <DEDUP_REMOVED lines=8> */
[----:B------:R-:W-:Y:S01]  /*2580*/  UIADD3 UR45, UPT, UPT, UR59, UR19, URZ ;  /* 0x000000133b2d7290 */ /* 0x000fe2000fffe0ff */
[----:B------:R-:W-:-:S11]  /*2590*/  UMOV UR11, UR38 ;  /* 0x00000026000b7c82 */ /* 0x000fd60008000000 */
.L_x_29:
[----:B--2---:R-:W-:Y:S01]  /*25a0*/  @!P2 MOV R3, 0x2000 ;  /* 0x000020000003a802 */ /* 0x004fe20000000f00 */
[----:B------:R-:W-:Y:S01]  /*25b0*/  ULEA UR33, UR11, UR44, 0x3 ;  /* 0x0000002c0b217291 */ /* 0x000fe2000f8e18ff */
[----:B--23--:R-:W-:Y:S11]  /*25c0*/  @P0 BRA `(.L_x_25) ;  /* 0x0000000000100947 */ /* 0x00cff60003800000 */
[----:B------:R-:W-:Y:S04]  /*25d0*/  MOV R4, UR29 ;  /* 0x0000001d00047c02 */ /* 0x000fe80008000f00 */
[----:B------:R-:W-:Y:S04]  /*25e0*/  SHF.L.U32 R4, R4, 0x1f, RZ ;  /* 0x0000001f04047819 */ /* 0x000fe800000006ff */
[----:B------:R-:W2:Y:S02]  /*25f0*/  SYNCS.PHASECHK.TRANS64.TRYWAIT P0, [UR33+0xd0], R4 ;  /* 0x0000d004ff0075a7 */ /* 0x000ea40008001121 */
[----:B--2---:R-:W-:Y:S05]  /*2600*/  @!P0 BRA `(.L_x_26) ;  /* 0x0000006c00808947 */ /* 0x004fea0003800000 */
.L_x_25:
[----:B------:R2:W-:Y:S01]  /*2610*/  @!P2 SYNCS.ARRIVE.TRANS64 RZ, [UR33], R3 ;  /* 0x00000003ffffa9a7 */ /* 0x0005e20008000021 */
[----:B------:R-:W-:Y:S04]  /*2620*/  BSSY.RECONVERGENT B0, `(.L_x_27) ;  /* 0x0000003000007945 */ /* 0x000fe80003800200 */
[----:B------:R-:W-:Y:S05]  /*2630*/  @P3 BRA `(.L_x_28) ;  /* 0x0000000000043947 */ /* 0x000fea0003800000 */
[----:B-1-34-:R-:W-:Y:S05]  /*2640*/  BPT.TRAP 0x1 ;  /* 0x000000040000795c */ /* 0x01afea0000300000 */
.L_x_28:
[----:B-1-34-:R-:W-:Y:S05]  /*2650*/  BSYNC.RECONVERGENT B0 ;  /* 0x0000000000007941 */ /* 0x01afea0003800200 */
.L_x_27:
        /* <DEDUP_REMOVED lines=10> */
[----:B------:R-:W-:Y:S01]  /*2700*/  MOV R0, UR29 ;  /* 0x0000001d00007c02 */ /* 0x000fe20008000f00 */
[----:B------:R-:W-:Y:S02]  /*2710*/  ULEA UR28, UR41, UR43, 0x5 ;  /* 0x0000002b291c7291 */ /* 0x000fe4000f8e28ff */
[----:B------:R-:W-:Y:S01]  /*2720*/  UIADD3.X UR37, UPT, UPT, URZ, UR49, URZ, UP1, !UPT ;  /* 0x00000031ff257290 */ /* 0x000fe20008ffe4ff */
[----:B------:R-:W-:Y:S01]  /*2730*/  SHF.L.U32 R0, R0, 0x1f, RZ ;  /* 0x0000001f00007819 */ /* 0x000fe200000006ff */
[----:B------:R-:W-:Y:S02]  /*2740*/  ULEA UR28, UR40, UR28, 0xa ;  /* 0x0000001c281c7291 */ /* 0x000fe4000f8e50ff */
[----:B------:R-:W-:Y:S01]  /*2750*/  UIADD3 UR19, UPT, UPT, UR19, 0x1, URZ ;  /* 0x0000000113137890 */ /* 0x000fe2000fffe0ff */
[----:B------:R1:W3:Y:S01]  /*2760*/  SYNCS.PHASECHK.TRANS64.TRYWAIT P0, [UR8+0xd0], R0 ;  /* 0x0000d000ff0075a7 */ /* 0x0002e20008001108 */
[----:B------:R-:W-:Y:S01]  /*2770*/  UIMAD.WIDE.U32 UR8, UR35, UR27, URZ ;  /* 0x0000001b230872a5 */ /* 0x000fe2000f8e00ff */
[----:B------:R-:W-:Y:S01]  /*2780*/  UMOV UR50, 0x0 ;  /* 0x0000000000327882 */ /* 0x000fe20000000000 */
[----:B------:R-:W-:Y:S02]  /*2790*/  UMOV UR51, 0x10000000 ;  /* 0x1000000000337882 */ /* 0x000fe40000000000 */
[----:B------:R-:W-:Y:S01]  /*27a0*/  USHF.R.U32.HI UR9, URZ, UR26, UR9 ;  /* 0x0000001aff097299 */ /* 0x000fe20008011609 */
[----:B------:R-:W-:Y:S03]  /*27b0*/  UMOV UR34, UR42 ;  /* 0x0000002a00227c82 */ /* 0x000fe60008000000 */
[----:B------:R-:W-:Y:S02]  /*27c0*/  USEL UR9, UR35, UR9, !UP0 ;  /* 0x0000000923097287 */ /* 0x000fe4000c000000 */
[----:B------:R-:W-:Y:S02]  /*27d0*/  UISETP.NE.AND UP0, UPT, UR22, 0x1, UPT ;  /* 0x000000011600788c */ /* 0x000fe4000bf05270 */
[----:B------:R-:W-:Y:S02]  /*27e0*/  UIMAD.WIDE.U32 UR12, UR9, UR20, URZ ;  /* 0x00000014090c72a5 */ /* 0x000fe4000f8e00ff */
[----:B------:R-:W-:Y:S02]  /*27f0*/  ULEA UR12, UR11, UR44, 0xc ;  /* 0x0000002c0b0c7291 */ /* 0x000fe4000f8e60ff */
[----:B------:R-:W-:Y:S02]  /*2800*/  USHF.R.U32.HI UR13, URZ, UR21, UR13 ;  /* 0x00000015ff0d7299 */ /* 0x000fe4000801160d */
[----:B------:R-:W-:Y:S02]  /*2810*/  UIADD3 UR32, UPT, UPT, UR12, 0x3600, URZ ;  /* 0x000036000c207890 */ /* 0x000fe4000fffe0ff */
[----:B------:R-:W-:Y:S02]  /*2820*/  USEL UR13, UR9, UR13, !UP0 ;  /* 0x0000000d090d7287 */ /* 0x000fe4000c000000 */
[----:B------:R-:W-:Y:S02]  /*2830*/  UIADD3 UR30, UP0, UPT, UR48, 0x180, URZ ;  /* 0x00000180301e7890 */ /* 0x000fe4000ff1e0ff */
[----:B------:R-:W-:Y:S02]  /*2840*/  UIMAD.WIDE.U32 UR14, UR13, UR25, URZ ;  /* 0x000000190d0e72a5 */ /* 0x000fe4000f8e00ff */
[----:B------:R-:W-:Y:S01]  /*2850*/  UIADD3.X UR31, UPT, UPT, URZ, UR49, URZ, UP0, !UPT ;  /* 0x00000031ff1f7290 */ /* 0x000fe200087fe4ff */
[----:B------:R-:W-:Y:S01]  /*2860*/  UTMALDG.2D [UR32], [UR36], desc[UR50] ;  /* 0x00003220240075b4 */ /* 0x000fe20008009000 */
[----:B------:R-:W-:Y:S03]  /*2870*/  UISETP.NE.AND UP0, UPT, UR19, UR45, UPT ;  /* 0x0000002d1300728c */ /* 0x000fe6000bf05270 */
[----:B------:R-:W-:Y:S02]  /*2880*/  UMOV UR8, UR15 ;  /* 0x0000000f00087c82 */ /* 0x000fe40008000000 */
[----:B------:R-:W-:Y:S02]  /*2890*/  USHF.R.U32.HI UR11, URZ, UR24, UR8 ;  /* 0x00000018ff0b7299 */ /* 0x000fe40008011608 */
[----:B------:R-:W-:Y:S02]  /*28a0*/  UIADD3 UR8, UPT, UPT, UR12, 0x1d600, URZ ;  /* 0x0001d6000c087890 */ /* 0x000fe4000fffe0ff */
[----:B------:R-:W-:Y:S02]  /*28b0*/  USEL UR14, UR13, UR11, !UP2 ;  /* 0x0000000b0d0e7287 */ /* 0x000fe4000d000000 */
[----:B------:R-:W-:Y:S02]  /*28c0*/  UIADD3 UR12, UPT, UPT, -UR9, URZ, URZ ;  /* 0x000000ff090c7290 */ /* 0x000fe4000fffe1ff */
[----:B------:R-:W-:Y:S02]  /*28d0*/  UIADD3 UR11, UPT, UPT, -UR13, URZ, URZ ;  /* 0x000000ff0d0b7290 */ /* 0x000fe4000fffe1ff */
[----:B------:R-:W-:Y:S02]  /*28e0*/  UIADD3 UR15, UPT, UPT, -UR14, URZ, URZ ;  /* 0x000000ff0e0f7290 */ /* 0x000fe4000fffe1ff */
[----:B------:R-:W-:Y:S02]  /*28f0*/  UIMAD UR12, UR18, UR12, UR35 ;  /* 0x0000000c120c72a4 */ /* 0x000fe4000f8e0223 */
[----:B------:R-:W-:Y:S02]  /*2900*/  UIMAD UR9, UR22, UR11, UR9 ;  /* 0x0000000b160972a4 */ /* 0x000fe4000f8e0209 */
[----:B------:R-:W-:Y:S02]  /*2910*/  UIMAD UR13, UR23, UR15, UR13 ;  /* 0x0000000f170d72a4 */ /* 0x000fe4000f8e020d */
[----:B------:R-:W-:Y:S02]  /*2920*/  UIMAD UR11, UR12, UR5, UR4 ;  /* 0x000000050c0b72a4 */ /* 0x000fe4000f8e0204 */
[----:B------:R-:W-:Y:S02]  /*2930*/  UIMAD UR12, UR9, UR16, UR6 ;  /* 0x00000010090c72a4 */ /* 0x000fe4000f8e0206 */
[----:B------:R-:W-:Y:S02]  /*2940*/  UIMAD UR13, UR13, UR17, UR7 ;  /* 0x000000110d0d72a4 */ /* 0x000fe4000f8e0207 */
[----:B------:R-:W-:Y:S01]  /*2950*/  UPRMT UR15, UR28, 0x5410, URZ ;  /* 0x000054101c0f7896 */ /* 0x000fe200080000ff */
[----:B------:R-:W-:Y:S08]  /*2960*/  UMOV UR9, UR33 ;  /* 0x0000002100097c82 */ /* 0x000ff00008000000 */
[----:B------:R4:W-:Y:S02]  /*2970*/  UTMALDG.5D.IM2COL [UR8], [UR30], UR15 ;  /* 0x000000081e0073b4 */ /* 0x0009e4000806000f */
[----:B----4-:R-:W-:Y:S01]  /*2980*/  UMOV UR11, UR38 ;  /* 0x00000026000b7c82 */ /* 0x010fe20008000000 */
[----:B-1----:R-:W-:Y:S05]  /*2990*/  BRA.U UP0, `(.L_x_29) ;  /* 0xfffffffd00007547 */ /* 0x002fea000b83ffff */
.L_x_24:
[----:B--2-4-:R-:W-:Y:S01]  /*29a0*/  SHF.L.U32 R3, R2, 0x1f, RZ ;  /* 0x0000001f02037819 */ /* 0x014fe200000006ff */
[----:B------:R-:W-:-:S03]  /*29b0*/  NOP ;  /* 0x0000000000007918 */ /* 0x000fc60000000000 */
[----:B---3--:R-:W2:Y:S02]  /*29c0*/  SYNCS.PHASECHK.TRANS64.TRYWAIT P0, [UR44+0x1e0], R3 ;  /* 0x0001e003ff0075a7 */ /* 0x008ea4000800112c */
[----:B--2---:R-:W-:Y:S05]  /*29d0*/  @!P0 BRA `(.L_x_30) ;  /* 0x0000006800a48947 */ /* 0x004fea0003800000 */
.L_x_133:
[----:B------:R-:W2:Y:S01]  /*29e0*/  LDS.128 R4, [UR44+0x220] ;  /* 0x0002202cff047984 */ /* 0x000ea20008000c00 */
[----:B------:R-:W-:Y:S02]  /*29f0*/  UIADD3 UR4, UPT, UPT, UR44, 0x1e8, URZ ;  /* 0x000001e82c047890 */ /* 0x000fe4000fffe0ff */
[----:B------:R-:W-:Y:S01]  /*2a00*/  UISETP.GE.AND UP0, UPT, UR39, 0x1, UPT ;  /* 0x000000012700788c */ /* 0x000fe2000bf06270 */
[----:B------:R-:W-:Y:S01]  /*2a10*/  @!PT LDS RZ, [RZ] ;  /* 0x00000000fffff984 */ /* 0x000fe20000000800 */
[----:B------:R-:W-:Y:S01]  /*2a20*/  @!PT LDS RZ, [RZ] ;  /* 0x00000000fffff984 */ /* 0x000fe20000000800 */
[----:B------:R-:W-:Y:S01]  /*2a30*/  @!PT LDS RZ, [RZ] ;  /* 0x00000000fffff984 */ /* 0x000fe20000000800 */
[----:B------:R-:W-:Y:S01]  /*2a40*/  @!PT LDS RZ, [RZ] ;  /* 0x00000000fffff984 */ /* 0x000fe20000000800 */
[----:B------:R3:W-:Y:S06]  /*2a50*/  MEMBAR.ALL.CTA ;  /* 0x0000000000007992 */ /* 0x0007ec0000008000 */
[----:B---3--:R-:W3:Y:S01]  /*2a60*/  FENCE.VIEW.ASYNC.S ;  /* 0x00000000000073c6 */ /* 0x008ee20000000000 */
[----:B------:R-:W-:-:S09]  /*2a70*/  UPRMT UR4, URZ, 0x654, UR4 ;  /* 0x00000654ff047896 */ /* 0x000fd20008000004 */
[----:B---3--:R-:W-:Y:S01]  /*2a80*/  SYNCS.ARRIVE.TRANS64.RED.A1T0 RZ, [UR4], RZ ;  /* 0x000000ffffff79a7 */ /* 0x008fe20008100404 */
[----:B--2---:R-:W-:-:S13]  /*2a90*/  LOP3.LUT P0, RZ, R6, 0x1, RZ, 0xc0, !PT ;  /* 0x0000000106ff7812 */ /* 0x004fda000780c0ff */
[----:B------:R-:W-:Y:S01]  /*2aa0*/  VOTEU.ANY UP1, P0 ;  /* 0x0000000000ff7886 */ /* 0x000fe20000020100 */
[----:B------:R-:W-:-:S13]  /*2ab0*/  PLOP3.LUT P0, PT, PT, PT, UP1, 0x80, 0x8 ;  /* 0x000000000008781c */ /* 0x000fda0003f0f018 */
[----:B-1----:R-:W-:Y:S02]  /*2ac0*/  @P0 MOV R0, R4 ;  /* 0x0000000400000202 */ /* 0x002fe40000000f00 */
[----:B------:R-:W-:Y:S02]  /*2ad0*/  @P0 LOP3.LUT R4, R5, 0xffff, RZ, 0xc0, !PT ;  /* 0x0000ffff05040812 */ /* 0x000fe400078ec0ff */
[----:B------:R-:W-:Y:S02]  /*2ae0*/  @P0 R2UR UR6, R0 ;  /* 0x00000000000602ca */ /* 0x000fe400000e0000 */
[----:B------:R-:W-:-:S11]  /*2af0*/  @P0 R2UR UR5, R4 ;  /* 0x00000000040502ca */ /* 0x000fd600000e0000 */
[----:B------:R-:W-:Y:S02]  /*2b00*/  @UP1 UMOV UR52, UR6 ;  /* 0x0000000600341c82 */ /* 0x000fe40008000000 */
[----:B------:R-:W-:Y:S01]  /*2b10*/  @UP1 UMOV UR47, UR5 ;  /* 0x00000005002f1c82 */ /* 0x000fe20008000000 */
[----:B------:R-:W-:Y:S05]  /*2b20*/  BRA.U !UP0, `(.L_x_31) ;  /* 0x0000000108d47547 */ /* 0x000fea000b800000 */
[----:B------:R-:W1:Y:S01]  /*2b30*/  LDCU.128 UR16, c[0x0][0xc10] ;  /* 0x00018200ff1077ac */ /* 0x000e620008000c00 */
[----:B------:R-:W2:Y:S01]  /*2b40*/  LDCU UR20, c[0x0][0xc20] ;  /* 0x00018400ff1477ac */ /* 0x000ea20008000800 */
[----:B------:R-:W3:Y:S01]  /*2b50*/  LDCU UR13, c[0x0][0xc0c] ;  /* 0x00018180ff0d77ac */ /* 0x000ee20008000800 */
[----:B------:R-:W4:Y:S01]  /*2b60*/  LDCU.64 UR14, c[0x0][0xc28] ;  /* 0x00018500ff0e77ac */ /* 0x000f220008000a00 */
[----:B------:R-:W-:Y:S02]  /*2b70*/  UISETP.NE.AND UP3, UPT, UR39, 0x1, UPT ;  /* 0x000000012700788c */ /* 0x000fe4000bf65270 */
[----:B-1----:R-:W-:Y:S02]  /*2b80*/  UIMAD.WIDE.U32 UR4, UR55, UR19, URZ ;  /* 0x00000013370472a5 */ /* 0x002fe4000f8e00ff */
[----:B------:R-:W-:Y:S02]  /*2b90*/  UIMAD.WIDE.U32 UR6, UR56, UR16, URZ ;  /* 0x00000010380672a5 */ /* 0x000fe4000f8e00ff */
[----:B------:R-:W-:-:S02]  /*2ba0*/  UISETP.NE.AND UP0, UPT, UR18, 0x1, UPT ;  /* 0x000000011200788c */ /* 0x000fc4000bf05270 */
[----:B------:R-:W-:Y:S01]  /*2bb0*/  UIMAD.WIDE.U32 UR10, UR47, UR19, URZ ;  /* 0x000000132f0a72a5 */ /* 0x000fe2000f8e00ff */
[----:B------:R-:W-:Y:S01]  /*2bc0*/  UMOV UR4, UR5 ;  /* 0x0000000500047c82 */ /* 0x000fe20008000000 */
[----:B---3--:R-:W-:Y:S02]  /*2bd0*/  UISETP.NE.AND UP2, UPT, UR13, 0x1, UPT ;  /* 0x000000010d00788c */ /* 0x008fe4000bf45270 */
[----:B--2---:R-:W-:Y:S02]  /*2be0*/  USHF.R.U32.HI UR5, URZ, UR20, UR4 ;  /* 0x00000014ff057299 */ /* 0x004fe40008011604 */
[----:B------:R-:W-:Y:S01]  /*2bf0*/  UIMAD.WIDE.U32 UR8, UR52, UR16, URZ ;  /* 0x00000010340872a5 */ /* 0x000fe2000f8e00ff */
[----:B------:R-:W-:Y:S01]  /*2c00*/  UMOV UR4, UR7 ;  /* 0x0000000700047c82 */ /* 0x000fe20008000000 */
[----:B------:R-:W-:Y:S02]  /*2c10*/  USEL UR5, UR55, UR5, !UP0 ;  /* 0x0000000537057287 */ /* 0x000fe4000c000000 */
[----:B------:R-:W-:-:S02]  /*2c20*/  USHF.R.U32.HI UR4, URZ, UR17, UR4 ;  /* 0x00000011ff047299 */ /* 0x000fc40008011604 */
[----:B----4-:R-:W-:Y:S02]  /*2c30*/  UIMAD.WIDE.U32 UR6, UR5, UR14, URZ ;  /* 0x0000000e050672a5 */ /* 0x010fe4000f8e00ff */
[----:B------:R-:W-:Y:S01]  /*2c40*/  USEL UR12, UR56, UR4, !UP2 ;  /* 0x00000004380c7287 */ /* 0x000fe2000d000000 */
[----:B------:R-:W-:Y:S02]  /*2c50*/  UMOV UR8, UR9 ;  /* 0x0000000900087c82 */ /* 0x000fe40008000000 */
[----:B------:R-:W-:Y:S01]  /*2c60*/  UMOV UR4, UR11 ;  /* 0x0000000b00047c82 */ /* 0x000fe20008000000 */
[----:B------:R-:W-:Y:S01]  /*2c70*/  UIMAD.WIDE.U32 UR10, UR12, UR14, URZ ;  /* 0x0000000e0c0a72a5 */ /* 0x000fe2000f8e00ff */
[----:B------:R-:W-:Y:S01]  /*2c80*/  UMOV UR6, UR7 ;  /* 0x0000000700067c82 */ /* 0x000fe20008000000 */
[----:B------:R-:W-:Y:S02]  /*2c90*/  USHF.R.U32.HI UR4, URZ, UR20, UR4 ;  /* 0x00000014ff047299 */ /* 0x000fe40008011604 */
[----:B------:R-:W-:-:S02]  /*2ca0*/  @UP3 USHF.R.U32.HI UR5, URZ, UR15, UR6 ;  /* 0x0000000fff053299 */ /* 0x000fc40008011606 */
[----:B------:R-:W-:Y:S01]  /*2cb0*/  USHF.R.U32.HI UR17, URZ, UR17, UR8 ;  /* 0x00000011ff117299 */ /* 0x000fe20008011608 */
[----:B------:R-:W-:Y:S01]  /*2cc0*/  UMOV UR6, UR11 ;  /* 0x0000000b00067c82 */ /* 0x000fe20008000000 */
[----:B------:R-:W-:Y:S02]  /*2cd0*/  USEL UR4, UR47, UR4, !UP0 ;  /* 0x000000042f047287 */ /* 0x000fe4000c000000 */
[----:B------:R-:W-:Y:S02]  /*2ce0*/  @UP3 USHF.R.U32.HI UR12, URZ, UR15, UR6 ;  /* 0x0000000fff0c3299 */ /* 0x000fe40008011606 */
[----:B------:R-:W-:Y:S02]  /*2cf0*/  UIMAD UR6, UR39, UR5, URZ ;  /* 0x00000005270672a4 */ /* 0x000fe4000f8e02ff */
[----:B------:R-:W-:Y:S02]  /*2d00*/  USEL UR5, UR52, UR17, !UP2 ;  /* 0x0000001134057287 */ /* 0x000fe4000d000000 */
[----:B------:R-:W-:-:S02]  /*2d10*/  UIMAD UR8, UR39, UR12, URZ ;  /* 0x0000000c270872a4 */ /* 0x000fc4000f8e02ff */
[----:B------:R-:W-:Y:S02]  /*2d20*/  UISETP.GE.AND UP0, UPT, UR4, UR6, UPT ;  /* 0x000000060400728c */ /* 0x000fe4000bf06270 */
[----:B------:R-:W-:Y:S02]  /*2d30*/  UIMAD.WIDE.U32 UR6, UR4, UR14, URZ ;  /* 0x0000000e040672a5 */ /* 0x000fe4000f8e00ff */
[----:B------:R-:W-:Y:S02]  /*2d40*/  UISETP.GE.OR UP0, UPT, UR5, UR8, UP0 ;  /* 0x000000080500728c */ /* 0x000fe40008706670 */
[----:B------:R-:W-:Y:S02]  /*2d50*/  UIMAD.WIDE.U32 UR8, UR5, UR14, URZ ;  /* 0x0000000e050872a5 */ /* 0x000fe4000f8e00ff */
[----:B------:R-:W-:Y:S01]  /*2d60*/  UIADD3 UR10, UPT, UPT, -UR4, URZ, URZ ;  /* 0x000000ff040a7290 */ /* 0x000fe2000fffe1ff */
[----:B------:R-:W-:Y:S02]  /*2d70*/  UMOV UR6, UR7 ;  /* 0x0000000700067c82 */ /* 0x000fe40008000000 */
[----:B------:R-:W-:-:S02]  /*2d80*/  USHF.R.U32.HI UR6, URZ, UR15, UR6 ;  /* 0x0000000fff067299 */ /* 0x000fc40008011606 */
[----:B------:R-:W-:Y:S02]  /*2d90*/  UIMAD UR10, UR18, UR10, UR47 ;  /* 0x0000000a120a72a4 */ /* 0x000fe4000f8e022f */
[----:B------:R-:W-:Y:S01]  /*2da0*/  USEL UR6, UR4, UR6, !UP3 ;  /* 0x0000000604067287 */ /* 0x000fe2000d800000 */
[----:B------:R-:W-:Y:S01]  /*2db0*/  @!UP0 UMOV UR7, UR9 ;  /* 0x0000000900078c82 */ /* 0x000fe20008000000 */
[----:B------:R-:W-:Y:S02]  /*2dc0*/  UIADD3 UR9, UPT, UPT, -UR5, URZ, URZ ;  /* 0x000000ff05097290 */ /* 0x000fe4000fffe1ff */
[----:B------:R-:W-:Y:S02]  /*2dd0*/  @!UP0 USHF.R.U32.HI UR7, URZ, UR15, UR7 ;  /* 0x0000000fff078299 */ /* 0x000fe40008011607 */
[----:B------:R-:W-:Y:S02]  /*2de0*/  UIADD3 UR8, UPT, UPT, -UR6, URZ, URZ ;  /* 0x000000ff06087290 */ /* 0x000fe4000fffe1ff */
[----:B------:R-:W-:-:S02]  /*2df0*/  @!UP0 USEL UR7, UR5, UR7, !UP3 ;  /* 0x0000000705078287 */ /* 0x000fc4000d800000 */
[----:B------:R-:W-:Y:S02]  /*2e00*/  UIMAD UR8, UR39, UR8, UR4 ;  /* 0x00000008270872a4 */ /* 0x000fe4000f8e0204 */
[----:B------:R-:W-:Y:S02]  /*2e10*/  @!UP0 UIADD3 UR6, UPT, UPT, UR6, -UR7, URZ ;  /* 0x8000000706068290 */ /* 0x000fe4000fffe0ff */
[----:B------:R-:W-:Y:S02]  /*2e20*/  @!UP0 UIMAD UR7, UR8, UR12, UR7 ;  /* 0x0000000c080782a4 */ /* 0x000fe4000f8e0207 */
[----:B------:R-:W-:Y:S02]  /*2e30*/  @!UP0 UIMAD UR4, UR39, UR6, UR5 ;  /* 0x00000006270482a4 */ /* 0x000fe4000f8e0205 */
[----:B------:R-:W-:Y:S02]  /*2e40*/  UIMAD UR6, UR13, UR9, UR52 ;  /* 0x000000090d0672a4 */ /* 0x000fe4000f8e0234 */
[----:B------:R-:W-:Y:S01]  /*2e50*/  UIMAD UR47, UR4, UR18, UR10 ;  /* 0x00000012042f72a4 */ /* 0x000fe2000f8e020a */
[----:B------:R-:W-:-:S02]  /*2e60*/  @!UP0 UMOV UR5, UR7 ;  /* 0x0000000700058c82 */ /* 0x000fc40008000000 */
[----:B------:R-:W-:-:S12]  /*2e70*/  UIMAD UR52, UR5, UR13, UR6 ;  /* 0x0000000d053472a4 */ /* 0x000fd8000f8e0206 */
.L_x_31:
        /* <DEDUP_REMOVED lines=20> */
.L_x_32:
[----:B------:R-:W-:Y:S02]  /*2fc0*/  R2UR UR5, R49 ;  /* 0x00000000310572ca */ /* 0x000fe400000e0000 */
[----:B------:R-:W-:Y:S02]  /*2fd0*/  R2UR UR4, R48 ;  /* 0x00000000300472ca */ /* 0x000fe400000e0000 */
[----:B------:R-:W-:Y:S02]  /*2fe0*/  PLOP3.LUT P1, PT, PT, PT, PT, 0x80, 0x8 ;  /* 0x000000000008781c */ /* 0x000fe40003f2f070 */
[----:B------:R-:W-:-:S07]  /*2ff0*/  LOP3.LUT R2, R2, 0x1, RZ, 0x3c, !PT ;  /* 0x0000000102027812 */ /* 0x000fce00078e3cff */
[----:B------:R-:W-:Y:S02]  /*3000*/  UIADD3 UR28, UPT, UPT, UR52, UR5, URZ ;  /* 0x00000005341c7290 */ /* 0x000fe4000fffe0ff */
[----:B------:R-:W-:Y:S01]  /*3010*/  UIADD3 UR22, UPT, UPT, UR47, UR4, URZ ;  /* 0x000000042f167290 */ /* 0x000fe2000fffe0ff */
[----:B------:R-:W-:Y:S11]  /*3020*/  BRA.U UP1, `(.L_x_33) ;  /* 0xffffffe501cc7547 */ /* 0x000ff6000b83ffff */
[----:B------:R-:W-:Y:S01]  /*3030*/  UIADD3 UR44, UPT, UPT, UR44, 0xd0, URZ ;  /* 0x000000d02c2c7890 */ /* 0x000fe2000fffe0ff */
[----:B------:R-:W-:-:S03]  /*3040*/  MOV R2, UR29 ;  /* 0x0000001d00027c02 */ /* 0x000fc60008000f00 */
[----:B------:R-:W-:Y:S01]  /*3050*/  ULEA UR4, UR38, UR44, 0x3 ;  /* 0x0000002c26047291 */ /* 0x000fe2000f8e18ff */
[----:B------:R-:W-:-:S08]  /*3060*/  SHF.L.U32 R2, R2, 0x1f, RZ ;  /* 0x0000001f02027819 */ /* 0x000fd000000006ff */
[----:B------:R-:W1:Y:S02]  /*3070*/  SYNCS.PHASECHK.TRANS64.TRYWAIT P0, [UR4], R2 ;  /* 0x00000002ff0075a7 */ /* 0x000e640008001104 */
[----:B-1----:R-:W-:Y:S05]  /*3080*/  @!P0 BRA `(.L_x_34) ;  /* 0x0000006400108947 */ /* 0x002fea0003800000 */
.L_x_135:
[----:B------:R-:W-:-:S04]  /*3090*/  UIADD3 UR4, UPT, UPT, UR38, 0x1, URZ ;  /* 0x0000000126047890 */ /* 0x000fc8000fffe0ff */
[----:B------:R-:W-:-:S04]  /*30a0*/  UISETP.NE.AND UP0, UPT, UR4, 0x1a, UPT ;  /* 0x0000001a0400788c */ /* 0x000fc8000bf05270 */
[----:B------:R-:W-:Y:S02]  /*30b0*/  USEL UR5, URZ, 0x1, UP0 ;  /* 0x00000001ff057887 */ /* 0x000fe40008000000 */
[----:B------:R-:W-:Y:S02]  /*30c0*/  USEL UR4, UR4, URZ, UP0 ;  /* 0x000000ff04047287 */ /* 0x000fe40008000000 */
[----:B------:R-:W-:Y:S02]  /*30d0*/  ULOP3.LUT UR6, UR29, UR5, URZ, 0x3c, !UPT ;  /* 0x000000051d067292 */ /* 0x000fe4000f8e3cff */
[----:B------:R-:W-:-:S04]  /*30e0*/  ULEA UR5, UR4, UR44, 0x3 ;  /* 0x0000002c04057291 */ /* 0x000fc8000f8e18ff */
[----:B-1----:R-:W-:-:S04]  /*30f0*/  MOV R2, UR6 ;  /* 0x0000000600027c02 */ /* 0x002fc80008000f00 */
[----:B------:R-:W-:-:S04]  /*3100*/  SHF.L.U32 R2, R2, 0x1f, RZ ;  /* 0x0000001f02027819 */ /* 0x000fc800000006ff */
[----:B------:R-:W1:Y:S02]  /*3110*/  SYNCS.PHASECHK.TRANS64.TRYWAIT P0, [UR5], R2 ;  /* 0x00000002ff0075a7 */ /* 0x000e640008001105 */
[----:B-1----:R-:W-:Y:S05]  /*3120*/  @!P0 BRA `(.L_x_35) ;  /* 0x0000006400008947 */ /* 0x002fea0003800000 */
.L_x_137:
        /* <DEDUP_REMOVED lines=10> */
.L_x_139:
        /* <DEDUP_REMOVED lines=10> */
.L_x_141:
        /* <DEDUP_REMOVED lines=10> */
.L_x_143:
        /* <DEDUP_REMOVED lines=10> */
.L_x_145:
        /* <DEDUP_REMOVED lines=10> */
.L_x_147:
        /* <DEDUP_REMOVED lines=10> */
.L_x_149:
        /* <DEDUP_REMOVED lines=10> */
.L_x_151:
        /* <DEDUP_REMOVED lines=10> */
.L_x_153:
        /* <DEDUP_REMOVED lines=10> */
.L_x_155:
        /* <DEDUP_REMOVED lines=10> */
.L_x_157:
        /* <DEDUP_REMOVED lines=10> */
.L_x_159:
        /* <DEDUP_REMOVED lines=10> */
.L_x_161:
        /* <DEDUP_REMOVED lines=10> */
.L_x_163:
        /* <DEDUP_REMOVED lines=10> */
.L_x_165:
        /* <DEDUP_REMOVED lines=10> */
.L_x_167:
        /* <DEDUP_REMOVED lines=10> */
.L_x_169:
        /* <DEDUP_REMOVED lines=10> */
.L_x_171:
        /* <DEDUP_REMOVED lines=10> */
.L_x_173:
        /* <DEDUP_REMOVED lines=10> */
.L_x_175:
        /* <DEDUP_REMOVED lines=10> */
.L_x_177:
        /* <DEDUP_REMOVED lines=10> */
.L_x_179:
        /* <DEDUP_REMOVED lines=10> */
.L_x_181:
        /* <DEDUP_REMOVED lines=10> */
.L_x_183:
[----:B------:R-:W-:-:S04]  /*3f90*/  UIADD3 UR4, UPT, UPT, UR4, 0x1, URZ ;  /* 0x0000000104047890 */ /* 0x000fc8000fffe0ff */
[----:B------:R-:W-:-:S04]  /*3fa0*/  UISETP.NE.AND UP0, UPT, UR4, 0x1a, UPT ;  /* 0x0000001a0400788c */ /* 0x000fc8000bf05270 */
[----:B------:R-:W-:Y:S02]  /*3fb0*/  USEL UR5, URZ, 0x1, UP0 ;  /* 0x00000001ff057887 */ /* 0x000fe40008000000 */
[----:B------:R-:W-:Y:S02]  /*3fc0*/  USEL UR4, UR4, URZ, UP0 ;  /* 0x000000ff04047287 */ /* 0x000fe40008000000 */
[----:B------:R-:W-:Y:S02]  /*3fd0*/  ULOP3.LUT UR5, UR6, UR5, URZ, 0x3c, !UPT ;  /* 0x0000000506057292 */ /* 0x000fe4000f8e3cff */
[----:B------:R-:W-:-:S04]  /*3fe0*/  ULEA UR4, UR4, UR44, 0x3 ;  /* 0x0000002c04047291 */ /* 0x000fc8000f8e18ff */
[----:B-1----:R-:W-:Y:S02]  /*3ff0*/  IMAD.U32 R2, RZ, RZ, UR5 ;  /* 0x00000005ff027e24 */ /* 0x002fe4000f8e00ff */
[----:B------:R-:W-:-:S03]  /*4000*/  MOV R0, UR4 ;  /* 0x0000000400007c02 */ /* 0x000fc60008000f00 */
[----:B------:R-:W-:-:S07]  /*4010*/  SHF.L.U32 R2, R2, 0x1f, RZ ;  /* 0x0000001f02027819 */ /* 0x000fce00000006ff */
.L_x_59:
[----:B-1----:R1:W2:Y:S02]  /*4020*/  SYNCS.PHASECHK.TRANS64.TRYWAIT P0, [R0+URZ], R2 ;  /* 0x00000002000075a7 */ /* 0x0022a400080011ff */
[----:B--2---:R-:W-:Y:S05]  /*4030*/  @!P0 NANOSLEEP.SYNCS 0x989680 ;  /* 0x009896800000895d */ /* 0x004fea0003900000 */
[----:B------:R-:W2:Y:S02]  /*4040*/  @!P0 SYNCS.PHASECHK.TRANS64 P0, [R0+URZ], R2 ;  /* 0x00000002000085a7 */ /* 0x000ea400080010ff */
[----:B--2---:R-:W-:Y:S05]  /*4050*/  @P0 EXIT ;  /* 0x000000000000094d */ /* 0x004fea0003800000 */
[----:B------:R-:W-:Y:S05]  /*4060*/  BRA `(.L_x_59) ;  /* 0xfffffffc00ec7947 */ /* 0x000fea000383ffff */
.L_x_17:
[----:B------:R-:W2:Y:S02]  /*4070*/  S2UR UR4, SR_CgaCtaId ;  /* 0x00000000000479c3 */ /* 0x000ea40000008800 */
[----:B--2---:R-:W-:-:S04]  /*4080*/  UISETP.NE.AND UP0, UPT, UR4, URZ, UPT ;  /* 0x000000ff0400728c */ /* 0x004fc8000bf05270 */
[----:B------:R-:W-:-:S09]  /*4090*/  UISETP.NE.OR UP0, UPT, UR15, 0x1, UP0 ;  /* 0x000000010f00788c */ /* 0x000fd20008705670 */
[----:B------:R-:W-:Y:S05]  /*40a0*/  BRA.U UP0, `(.L_x_60) ;  /* 0x0000000100b47547 */ /* 0x000fea000b800000 */
[----:B------:R-:W2:Y:S01]  /*40b0*/  S2UR UR5, SR_CgaCtaId ;  /* 0x00000000000579c3 */ /* 0x000ea20000008800 */
[----:B------:R-:W-:Y:S01]  /*40c0*/  UMOV UR4, 0x400 ;  /* 0x0000040000047882 */ /* 0x000fe20000000000 */
[----:B------:R-:W-:Y:S01]  /*40d0*/  HFMA2 R3, -RZ, RZ, 0, 5.9604644775390625e-08 ;  /* 0x00000001ff037431 */ /* 0x000fe200000001ff */
[----:B------:R-:W-:Y:S01]  /*40e0*/  ISETP.NE.AND P0, PT, R0, RZ, PT ;  /* 0x000000ff0000720c */ /* 0x000fe20003f05270 */
[----:B------:R-:W-:Y:S01]  /*40f0*/  IMAD.MOV.U32 R8, RZ, RZ, RZ ;  /* 0x000000ffff087224 */ /* 0x000fe200078e00ff */
[----:B--2---:R-:W-:-:S04]  /*4100*/  ULEA UR4, UR5, UR4, 0x18 ;  /* 0x0000000405047291 */ /* 0x004fc8000f8ec0ff */
[----:B------:R-:W-:Y:S02]  /*4110*/  UIADD3 UR5, UPT, UPT, UR4, 0x1e8, URZ ;  /* 0x000001e804057890 */ /* 0x000fe4000fffe0ff */
[----:B------:R-:W-:Y:S02]  /*4120*/  UIADD3 UR8, UPT, UPT, UR4, 0x1e0, URZ ;  /* 0x000001e004087890 */ /* 0x000fe4000fffe0ff */
[----:B------:R-:W-:-:S12]  /*4130*/  UPRMT UR5, URZ, 0x654, UR5 ;  /* 0x00000654ff057896 */ /* 0x000fd80008000005 */
.L_x_63:
[----:B------:R-:W-:Y:S01]  /*4140*/  SHF.L.U32 R6, R3, 0x1f, RZ ;  /* 0x0000001f03067819 */ /* 0x000fe200000006ff */
[----:B------:R-:W-:Y:S02]  /*4150*/  IMAD.U32 R4, RZ, RZ, UR8 ;  /* 0x00000008ff047e24 */ /* 0x000fe4000f8e00ff */
[----:B------:R-:W-:Y:S01]  /*4160*/  @!P0 IMAD.MOV.U32 R5, RZ, RZ, 0x10 ;  /* 0x00000010ff058424 */ /* 0x000fe200078e00ff */
[----:B------:R-:W2:Y:S02]  /*4170*/  SYNCS.PHASECHK.TRANS64.TRYWAIT P1, [UR4+0x1e8], R6 ;  /* 0x0001e806ff0075a7 */ /* 0x000ea40008021104 */
[----:B------:R-:W-:-:S04]  /*4180*/  PRMT R4, R0, 0x654, R4 ;  /* 0x0000065400047816 */ /* 0x000fc80000000004 */
[----:B------:R-:W-:Y:S01]  /*4190*/  SEL R2, R4, R2, !P0 ;  /* 0x0000000204027207 */ /* 0x000fe20004000000 */
[----:B--2---:R-:W-:Y:S06]  /*41a0*/  @!P1 BRA `(.L_x_61) ;  /* 0x0000005c00209947 */ /* 0x004fec0003800000 */
.L_x_185:
[----:B------:R-:W-:Y:S01]  /*41b0*/  UIADD3 UR6, UPT, UPT, UR4, 0x220, URZ ;  /* 0x0000022004067890 */ /* 0x000fe2000fffe0ff */
[----:B------:R3:W-:Y:S01]  /*41c0*/  @!P0 SYNCS.ARRIVE.TRANS64.RED RZ, [R2+URZ], R5 ;  /* 0x0000000502ff89a7 */ /* 0x0007e200080004ff */
[----:B------:R-:W-:Y:S01]  /*41d0*/  UIADD3 UR7, UPT, UPT, UR4, 0x1e0, URZ ;  /* 0x000001e004077890 */ /* 0x000fe2000fffe0ff */
[----:B------:R-:W-:-:S08]  /*41e0*/  LOP3.LUT R3, R3, 0x1, RZ, 0x3c, !PT ;  /* 0x0000000103037812 */ /* 0x000fd000078e3cff */
[----:B------:R-:W-:Y:S06]  /*41f0*/  UGETNEXTWORKID.BROADCAST [UR6], [UR7] ;  /* 0x00000000060073ca */ /* 0x000fec0008000100 */
[----:B---3--:R-:W-:-:S04]  /*4200*/  SHF.L.U32 R5, R8, 0x1f, RZ ;  /* 0x0000001f08057819 */ /* 0x008fc800000006ff */
[----:B------:R-:W3:Y:S02]  /*4210*/  SYNCS.PHASECHK.TRANS64.TRYWAIT P1, [UR4+0x1e0], R5 ;  /* 0x0001e005ff0075a7 */ /* 0x000ee40008021104 */
[----:B---3--:R-:W-:Y:S05]  /*4220*/  @!P1 BRA `(.L_x_62) ;  /* 0x0000005c00189947 */ /* 0x008fea0003800000 */
.L_x_187:
[----:B--2---:R-:W2:Y:S01]  /*4230*/  LDS.128 R4, [UR4+0x220] ;  /* 0x00022004ff047984 */ /* 0x004ea20008000c00 */
[----:B------:R-:W-:Y:S01]  /*4240*/  LOP3.LUT R8, R8, 0x1, RZ, 0x3c, !PT ;  /* 0x0000000108087812 */ /* 0x000fe200078e3cff */
[----:B------:R-:W-:Y:S01]  /*4250*/  @!PT LDS RZ, [RZ] ;  /* 0x00000000fffff984 */ /* 0x000fe20000000800 */
[----:B------:R-:W-:Y:S01]  /*4260*/  @!PT LDS RZ, [RZ] ;  /* 0x00000000fffff984 */ /* 0x000fe20000000800 */
[----:B------:R-:W-:Y:S01]  /*4270*/  @!PT LDS RZ, [RZ] ;  /* 0x00000000fffff984 */ /* 0x000fe20000000800 */
[----:B------:R-:W-:Y:S01]  /*4280*/  @!PT LDS RZ, [RZ] ;  /* 0x00000000fffff984 */ /* 0x000fe20000000800 */
[----:B------:R3:W-:Y:S06]  /*4290*/  MEMBAR.ALL.CTA ;  /* 0x0000000000007992 */ /* 0x0007ec0000008000 */
[----:B---3--:R-:W3:Y:S02]  /*42a0*/  FENCE.VIEW.ASYNC.S ;  /* 0x00000000000073c6 */ /* 0x008ee40000000000 */
[----:B---3--:R-:W-:Y:S01]  /*42b0*/  SYNCS.ARRIVE.TRANS64.RED.A1T0 RZ, [UR5], RZ ;  /* 0x000000ffffff79a7 */ /* 0x008fe20008100405 */
[----:B--2---:R-:W-:-:S13]  /*42c0*/  LOP3.LUT P1, RZ, R6, 0x1, RZ, 0xc0, !PT ;  /* 0x0000000106ff7812 */ /* 0x004fda000782c0ff */
[----:B------:R-:W-:Y:S05]  /*42d0*/  @P1 BRA `(.L_x_63) ;  /* 0xfffffffc00981947 */ /* 0x000fea000383ffff */
[----:B------:R-:W-:-:S04]  /*42e0*/  SHF.L.U32 R0, R3, 0x1f, RZ ;  /* 0x0000001f03007819 */ /* 0x000fc800000006ff */
[----:B------:R-:W2:Y:S02]  /*42f0*/  SYNCS.PHASECHK.TRANS64 P0, [UR4+0x1e8], R0 ;  /* 0x0001e800ff0075a7 */ /* 0x000ea40008001004 */
[----:B-12---:R-:W-:Y:S05]  /*4300*/  @P0 EXIT ;  /* 0x000000000000094d */ /* 0x006fea0003800000 */
[----:B------:R-:W-:-:S07]  /*4310*/  MOV R0, UR4 ;  /* 0x0000000400007c02 */ /* 0x000fce0008000f00 */
.L_x_64:
[----:B-1----:R-:W-:-:S04]  /*4320*/  SHF.L.U32 R2, R3, 0x1f, RZ ;  /* 0x0000001f03027819 */ /* 0x002fc800000006ff */
[----:B------:R1:W2:Y:S03]  /*4330*/  SYNCS.PHASECHK.TRANS64.TRYWAIT P0, [R0+URZ+0x1e8], R2 ;  /* 0x0001e802000075a7 */ /* 0x0002a600080011ff */
[----:B--2---:R-:W-:Y:S05]  /*4340*/  @!P0 NANOSLEEP.SYNCS 0x989680 ;  /* 0x009896800000895d */ /* 0x004fea0003900000 */
[----:B------:R-:W2:Y:S02]  /*4350*/  @!P0 SYNCS.PHASECHK.TRANS64 P0, [R0+URZ+0x1e8], R2 ;  /* 0x0001e802000085a7 */ /* 0x000ea400080010ff */
[----:B--2---:R-:W-:Y:S05]  /*4360*/  @P0 EXIT ;  /* 0x000000000000094d */ /* 0x004fea0003800000 */
[----:B------:R-:W-:Y:S05]  /*4370*/  BRA `(.L_x_64) ;  /* 0xfffffffc00e87947 */ /* 0x000fea000383ffff */
.L_x_60:
[----:B------:R-:W-:-:S09]  /*4380*/  UISETP.NE.AND UP0, UPT, UR15, URZ, UPT ;  /* 0x000000ff0f00728c */ /* 0x000fd2000bf05270 */
[----:B------:R-:W-:Y:S05]  /*4390*/  BRA.U UP0, `(.L_x_65) ;  /* 0x0000000d003c7547 */ /* 0x000fea000b800000 */
[----:B------:R-:W2:Y:S01]  /*43a0*/  S2UR UR7, SR_CgaCtaId ;  /* 0x00000000000779c3 */ /* 0x000ea20000008800 */
[----:B------:R-:W-:Y:S01]  /*43b0*/  UMOV UR4, 0x40 ;  /* 0x0000004000047882 */ /* 0x000fe20000000000 */
[----:B------:R-:W-:Y:S01]  /*43c0*/  NOP ;  /* 0x0000000000007918 */ /* 0x000fe20000000000 */
[----:B------:R-:W-:Y:S01]  /*43d0*/  UMOV UR6, 0x400 ;  /* 0x0000040000067882 */ /* 0x000fe20000000000 */
[----:B--2---:R-:W-:Y:S02]  /*43e0*/  ULEA UR5, UR7, UR4, 0x18 ;  /* 0x0000000407057291 */ /* 0x004fe4000f8ec0ff */
[----:B------:R-:W-:-:S07]  /*43f0*/  ULEA UR6, UR7, UR6, 0x18 ;  /* 0x0000000607067291 */ /* 0x000fce000f8ec0ff */
[----:B------:R-:W2:Y:S02]  /*4400*/  LDS.U8 R0, [UR5+0x1c] ;  /* 0x00001c05ff007984 */ /* 0x000ea40008000000 */
[----:B--2---:R-:W-:-:S13]  /*4410*/  ISETP.NE.AND P0, PT, R0, RZ, PT ;  /* 0x000000ff0000720c */ /* 0x004fda0003f05270 */
[----:B------:R-:W-:Y:S05]  /*4420*/  @P0 BRA `(.L_x_66) ;  /* 0x0000000000580947 */ /* 0x000fea0003800000 */
[----:B------:R-:W-:-:S13]  /*4430*/  ELECT P0, URZ, PT ;  /* 0x0000000000ff782f */ /* 0x000fda0003800000 */
[----:B------:R-:W-:Y:S05]  /*4440*/  @!P0 BRA `(.L_x_67) ;  /* 0x0000000000608947 */ /* 0x000fea0003800000 */
[----:B------:R-:W-:Y:S01]  /*4450*/  UMOV UR4, 0x10 ;  /* 0x0000001000047882 */ /* 0x000fe20000000000 */
[----:B------:R-:W-:Y:S01]  /*4460*/  HFMA2 R0, -RZ, RZ, 0, 5.9604644775390625e-08 ;  /* 0x00000001ff007431 */ /* 0x000fe200000001ff */
[----:B------:R-:W-:-:S03]  /*4470*/  MOV R2, 0xffff ;  /* 0x0000ffff00027802 */ /* 0x000fc60000000f00 */
[----:B------:R-:W-:Y:S04]  /*4480*/  DEPBAR.LE SB2, 0x36 ;  /* 0x0000ad800000791a */ /* 0x000fe80000000000 */
[----:B------:R-:W2:Y:S02]  /*4490*/  UTCATOMSWS.FIND_AND_SET.ALIGN UP0, UR4, UR4 ;  /* 0x00000004000475e3 */ /* 0x000ea40008000800 */
[----:B--2---:R-:W-:Y:S01]  /*44a0*/  MOV R3, UR4 ;  /* 0x0000000400037c02 */ /* 0x004fe20008000f00 */
[----:B------:R-:W-:Y:S06]  /*44b0*/  BRA.U UP0, `(.L_x_68) ;  /* 0x0000000100187547 */ /* 0x000fec000b800000 */
.L_x_69:
[----:B------:R-:W-:Y:S05]  /*44c0*/  NANOSLEEP 0x64 ;  /* 0x000000640000795d */ /* 0x000fea0003800000 */
[----:B------:R-:W-:-:S05]  /*44d0*/  UMOV UR4, 0x10 ;  /* 0x0000001000047882 */ /* 0x000fca0000000000 */
[----:B------:R-:W-:Y:S04]  /*44e0*/  DEPBAR.LE SB2, 0x36 ;  /* 0x0000ad800000791a */ /* 0x000fe80000000000 */
[----:B------:R-:W2:Y:S02]  /*44f0*/  UTCATOMSWS.FIND_AND_SET.ALIGN UP0, UR4, UR4 ;  /* 0x00000004000475e3 */ /* 0x000ea40008000800 */
[----:B--2---:R-:W-:Y:S01]  /*4500*/  MOV R3, UR4 ;  /* 0x0000000400037c02 */ /* 0x004fe20008000f00 */
[----:B------:R-:W-:Y:S05]  /*4510*/  BRA.U !UP0, `(.L_x_69) ;  /* 0xfffffffd08e87547 */ /* 0x000fea000b83ffff */
.L_x_68:
[-C--:B------:R-:W-:Y:S02]  /*4520*/  SHF.L.U32 R2, R2, R3.reuse, RZ ;  /* 0x0000000302027219 */ /* 0x080fe400000006ff */
[----:B------:R-:W-:Y:S01]  /*4530*/  SHF.L.U32 R0, R0, R3, RZ ;  /* 0x0000000300007219 */ /* 0x000fe200000006ff */
[----:B------:R-:W-:Y:S02]  /*4540*/  IMAD.SHL.U32 R3, R3, 0x20, RZ ;  /* 0x0000002003037824 */ /* 0x000fe400078e00ff */
[----:B------:R2:W-:Y:S04]  /*4550*/  ATOMS.OR RZ, [UR5+0x14], R2 ;  /* 0x00001402ffff798c */ /* 0x0005e8000b000005 */
[----:B------:R2:W-:Y:S04]  /*4560*/  ATOMS.OR RZ, [UR5+0x18], R0 ;  /* 0x00001800ffff798c */ /* 0x0005e8000b000005 */
[----:B------:R2:W-:Y:S01]  /*4570*/  STS [UR6+0x230], R3 ;  /* 0x00023003ff007988 */ /* 0x0005e20008000806 */
[----:B------:R-:W-:Y:S05]  /*4580*/  BRA `(.L_x_67) ;  /* 0x0000000000107947 */ /* 0x000fea0003800000 */
.L_x_66:
[----:B------:R-:W-:Y:S02]  /*4590*/  MOV R0, 0xffffffff ;  /* 0xffffffff00007802 */ /* 0x000fe40000000f00 */
[----:B------:R-:W-:-:S03]  /*45a0*/  MOV R2, 0x45d0 ;  /* 0x000045d000027802 */ /* 0x000fc60000000f00 */
[----:B------:R2:W-:Y:S04]  /*45b0*/  STS [UR6+0x230], R0 ;  /* 0x00023000ff007988 */ /* 0x0005e80008000806 */
[----:B-12--5:R-:W-:Y:S05]  /*45c0*/  CALL.REL.NOINC `($__internal_1_$__cuda_sm10x_tcgen05_guardrail_trap_phase_invalid_during_alloc) ;  /* 0x0000005c00ac7944 */ /* 0x026fea0003c00000 */
.L_x_67:
[----:B------:R-:W-:Y:S05]  /*45d0*/  WARPSYNC.ALL ;  /* 0x0000000000007948 */ /* 0x000fea0003800000 */
[----:B------:R-:W3:Y:S01]  /*45e0*/  S2UR UR4, SR_CgaCtaId ;  /* 0x00000000000479c3 */ /* 0x000ee20000008800 */
[----:B------:R-:W-:Y:S01]  /*45f0*/  UMOV UR19, 0x400 ;  /* 0x0000040000137882 */ /* 0x000fe20000000000 */
[----:B------:R-:W-:-:S06]  /*4600*/  NOP ;  /* 0x0000000000007918 */ /* 0x000fcc0000000000 */
[----:B------:R-:W-:Y:S06]  /*4610*/  BAR.ARV 0x6, 0xa0 ;  /* 0x0182800000007b1d */ /* 0x000fec0000002000 */
[----:B------:R-:W4:Y:S01]  /*4620*/  LDCU UR5, c[0x0][0x394] ;  /* 0x00007280ff0577ac */ /* 0x000f220008000800 */
[----:B------:R-:W-:Y:S01]  /*4630*/  IMAD.MOV.U32 R10, RZ, RZ, 0x1 ;  /* 0x00000001ff0a7424 */ /* 0x000fe200078e00ff */
[----:B------:R-:W-:Y:S01]  /*4640*/  CS2R R8, SRZ ;  /* 0x0000000000087805 */ /* 0x000fe2000001ff00 */
[----:B------:R-:W1:Y:S01]  /*4650*/  LDCU UR6, c[0x0][0x394] ;  /* 0x00007280ff0677ac */ /* 0x000e620008000800 */
[----:B------:R-:W-:Y:S01]  /*4660*/  UMOV UR22, URZ ;  /* 0x000000ff00167c82 */ /* 0x000fe20008000000 */
[----:B------:R-:W-:Y:S01]  /*4670*/  UMOV UR16, URZ ;  /* 0x000000ff00107c82 */ /* 0x000fe20008000000 */
[----:B---3--:R-:W-:Y:S01]  /*4680*/  ULEA UR19, UR4, UR19, 0x18 ;  /* 0x0000001304137291 */ /* 0x008fe2000f8ec0ff */
[----:B------:R-:W-:Y:S01]  /*4690*/  UMOV UR26, 0x0 ;  /* 0x00000000001a7882 */ /* 0x000fe20000000000 */
[----:B------:R-:W-:-:S02]  /*46a0*/  UMOV UR27, 0x4118490 ;  /* 0x04118490001b7882 */ /* 0x000fc40000000000 */
[----:B------:R-:W-:Y:S01]  /*46b0*/  UIADD3 UR21, UPT, UPT, UR19, 0x3600, URZ ;  /* 0x0000360013157890 */ /* 0x000fe2000fffe0ff */
[----:B------:R-:W-:Y:S01]  /*46c0*/  UMOV UR24, 0x0 ;  /* 0x0000000000187882 */ /* 0x000fe20000000000 */
[----:B------:R-:W-:Y:S01]  /*46d0*/  UMOV UR25, 0x4118490 ;  /* 0x0411849000197882 */ /* 0x000fe20000000000 */
[----:B----4-:R-:W-:Y:S02]  /*46e0*/  UIADD3 UR5, UPT, UPT, UR5, 0x1f, URZ ;  /* 0x0000001f05057890 */ /* 0x010fe4000fffe0ff */
[----:B------:R-:W2:Y:S01]  /*46f0*/  LDS R11, [UR19+0x230] ;  /* 0x00023013ff0b7984 */ /* 0x000ea20008000800 */
[----:B------:R-:W-:Y:S02]  /*4700*/  USHF.R.U32.HI UR21, URZ, 0x4, UR21 ;  /* 0x00000004ff157899 */ /* 0x000fe40008011615 */
[----:B------:R-:W-:Y:S02]  /*4710*/  USHF.R.S32.HI UR4, URZ, 0x1f, UR5 ;  /* 0x0000001fff047899 */ /* 0x000fe40008011405 */
[----:B------:R-:W-:-:S02]  /*4720*/  ULOP3.LUT UR21, UR21, 0x3fff, URZ, 0xc0, !UPT ;  /* 0x00003fff15157892 */ /* 0x000fc4000f8ec0ff */
[----:B------:R-:W-:Y:S02]  /*4730*/  ULEA.HI UR4, UR4, UR5, URZ, 0x5 ;  /* 0x0000000504047291 */ /* 0x000fe4000f8f28ff */
[----:B------:R-:W-:Y:S02]  /*4740*/  UIADD3 UR5, UPT, UPT, UR19, 0x1d600, URZ ;  /* 0x0001d60013057890 */ /* 0x000fe4000fffe0ff */
[----:B------:R-:W-:Y:S02]  /*4750*/  USHF.R.S32.HI UR28, URZ, 0x5, UR4 ;  /* 0x00000005ff1c7899 */ /* 0x000fe40008011404 */
[----:B------:R-:W-:Y:S02]  /*4760*/  UIADD3 UR4, UPT, UPT, UR19, 0x1e8, URZ ;  /* 0x000001e813047890 */ /* 0x000fe4000fffe0ff */
[----:B------:R-:W-:Y:S02]  /*4770*/  UISETP.LT.AND UP0, UPT, UR28, 0x1, UPT ;  /* 0x000000011c00788c */ /* 0x000fe4000bf01270 */
[----:B------:R-:W-:-:S02]  /*4780*/  USHF.R.U32.HI UR5, URZ, 0x4, UR5 ;  /* 0x00000004ff057899 */ /* 0x000fc40008011605 */
[----:B------:R-:W-:Y:S02]  /*4790*/  USEL UR30, UR28, 0x1, !UP0 ;  /* 0x000000011c1e7887 */ /* 0x000fe4000c000000 */
[----:B------:R-:W-:Y:S02]  /*47a0*/  UPRMT UR29, URZ, 0x654, UR4 ;  /* 0x00000654ff1d7896 */ /* 0x000fe40008000004 */
[----:B------:R-:W-:Y:S02]  /*47b0*/  ULOP3.LUT UR20, UR5, 0x3fff, URZ, 0xc0, !UPT ;  /* 0x00003fff05147892 */ /* 0x000fe4000f8ec0ff */
[----:B------:R-:W-:Y:S02]  /*47c0*/  UIADD3 UR30, UPT, UPT, -UR30, URZ, URZ ;  /* 0x000000ff1e1e7290 */ /* 0x000fe4000fffe1ff */
[----:B-1----:R-:W-:Y:S01]  /*47d0*/  UISETP.GE.AND UP4, UPT, UR6, 0x1, UPT ;  /* 0x000000010600788c */ /* 0x002fe2000bf86270 */
[C---:B--2---:R-:W-:Y:S01]  /*47e0*/  VIADD R3, R11.reuse, 0x40 ;  /* 0x000000400b037836 */ /* 0x044fe20000000000 */
[----:B------:R-:W-:-:S04]  /*47f0*/  LOP3.LUT R2, R11, 0xffff, RZ, 0xc0, !PT ;  /* 0x0000ffff0b027812 */ /* 0x000fc800078ec0ff */
[----:B------:R-:W-:-:S05]  /*4800*/  LOP3.LUT R3, R3, 0xffff, RZ, 0xc0, !PT ;  /* 0x0000ffff03037812 */ /* 0x000fca00078ec0ff */
[----:B------:R1:W-:Y:S02]  /*4810*/  STL.64 [R1], R2 ;  /* 0x0000000201007387 */ /* 0x0003e40000100a00 */
.L_x_76:
[----:B-1----:R-:W-:-:S04]  /*4820*/  SHF.L.U32 R2, R9, 0x1f, RZ ;  /* 0x0000001f09027819 */ /* 0x002fc800000006ff */
[----:B------:R-:W1:Y:S02]  /*4830*/  SYNCS.PHASECHK.TRANS64.TRYWAIT P0, [UR19+0x1e0], R2 ;  /* 0x0001e002ff0075a7 */ /* 0x000e640008001113 */
[----:B-12-4-:R-:W-:Y:S05]  /*4840*/  @!P0 BRA `(.L_x_70) ;  /* 0x0000005400a88947 */ /* 0x016fea0003800000 */
.L_x_189:
[----:B------:R-:W2:Y:S01]  /*4850*/  LDS.128 R4, [UR19+0x220] ;  /* 0x00022013ff047984 */ /* 0x000ea20008000c00 */
[----:B------:R-:W-:Y:S01]  /*4860*/  ULEA UR23, UR22, UR19, 0x3 ;  /* 0x0000001316177291 */ /* 0x000fe2000f8e18ff */
[----:B-1----:R-:W-:Y:S01]  /*4870*/  SHF.L.U32 R2, R10, 0x1f, RZ ;  /* 0x0000001f0a027819 */ /* 0x002fe200000006ff */
[----:B------:R-:W-:Y:S01]  /*4880*/  @!PT LDS RZ, [RZ] ;  /* 0x00000000fffff984 */ /* 0x000fe20000000800 */
[----:B------:R-:W-:Y:S01]  /*4890*/  @!PT LDS RZ, [RZ] ;  /* 0x00000000fffff984 */ /* 0x000fe20000000800 */
[----:B------:R-:W-:Y:S01]  /*48a0*/  @!PT LDS RZ, [RZ] ;  /* 0x00000000fffff984 */ /* 0x000fe20000000800 */
[----:B------:R-:W-:Y:S01]  /*48b0*/  @!PT LDS RZ, [RZ] ;  /* 0x00000000fffff984 */ /* 0x000fe20000000800 */
[----:B------:R1:W-:Y:S06]  /*48c0*/  MEMBAR.ALL.CTA ;  /* 0x0000000000007992 */ /* 0x0003ec0000008000 */
[----:B-1----:R-:W1:Y:S02]  /*48d0*/  FENCE.VIEW.ASYNC.S ;  /* 0x00000000000073c6 */ /* 0x002e640000000000 */
[----:B-1----:R-:W-:Y:S01]  /*48e0*/  SYNCS.ARRIVE.TRANS64.RED.A1T0 RZ, [UR29], RZ ;  /* 0x000000ffffff79a7 */ /* 0x002fe2000810041d */
[----:B------:R-:W1:Y:S02]  /*48f0*/  SYNCS.PHASECHK.TRANS64.TRYWAIT P0, [UR23+0x200], R2 ;  /* 0x00020002ff0075a7 */ /* 0x000e640008001117 */
[----:B-12---:R-:W-:Y:S05]  /*4900*/  @!P0 BRA `(.L_x_71) ;  /* 0x0000005400908947 */ /* 0x006fea0003800000 */
.L_x_191:
[----:B------:R-:W-:Y:S05]  /*4910*/  BRA.U !UP4, `(.L_x_72) ;  /* 0x000000010cc87547 */ /* 0x000fea000b800000 */
[----:B-1----:R-:W-:Y:S01]  /*4920*/  IMAD.U32 R0, RZ, RZ, UR22 ;  /* 0x00000016ff007e24 */ /* 0x002fe2000f8e00ff */
[----:B------:R-:W-:-:S04]  /*4930*/  ULEA UR4, UR16, UR19, 0x3 ;  /* 0x0000001310047291 */ /* 0x000fc8000f8e18ff */
[----:B------:R-:W-:-:S05]  /*4940*/  LEA R0, R0, R1, 0x2 ;  /* 0x0000000100007211 */ /* 0x000fca00078e10ff */
[----:B------:R1:W5:Y:S01]  /*4950*/  LDL R2, [R0] ;  /* 0x0000000000027983 */ /* 0x0003620000100800 */
[----:B------:R-:W-:Y:S01]  /*4960*/  UPLOP3.LUT UP2, UPT, UPT, UPT, UPT, 0x40, 0x4 ;  /* 0x000000000004789c */ /* 0x000fe20003f4e870 */
[----:B------:R-:W-:Y:S01]  /*4970*/  UMOV UR18, UR30 ;  /* 0x0000001e00127c82 */ /* 0x000fe20008000000 */
[----:B------:R-:W-:Y:S01]  /*4980*/  UMOV UR17, UR28 ;  /* 0x0000001c00117c82 */ /* 0x000fe20008000000 */
[----:B------:R-:W-:Y:S01]  /*4990*/  UMOV UR5, UR16 ;  /* 0x0000001000057c82 */ /* 0x000fe20008000000 */
[----:B-1----:R-:W-:-:S04]  /*49a0*/  SHF.L.U32 R0, R8, 0x1f, RZ ;  /* 0x0000001f08007819 */ /* 0x002fc800000006ff */
[----:B------:R1:W2:Y:S03]  /*49b0*/  SYNCS.PHASECHK.TRANS64.TRYWAIT P1, [UR4], R0 ;  /* 0x00000000ff0075a7 */ /* 0x0002a60008021104 */
.L_x_75:
[----:B------:R-:W-:Y:S02]  /*49c0*/  UIADD3 UR18, UPT, UPT, UR18, 0x1, URZ ;  /* 0x0000000112127890 */ /* 0x000fe4000fffe0ff */
[----:B------:R-:W-:Y:S02]  /*49d0*/  ULEA UR15, UR5, UR19, 0x3 ;  /* 0x00000013050f7291 */ /* 0x000fe4000f8e18ff */
[----:B------:R-:W-:Y:S01]  /*49e0*/  UISETP.NE.AND UP3, UPT, UR18, URZ, UPT ;  /* 0x000000ff1200728c */ /* 0x000fe2000bf65270 */
[----:B--234-:R-:W-:Y:S10]  /*49f0*/  @P1 BRA `(.L_x_73) ;  /* 0x00000000000c1947 */ /* 0x01cff40003800000 */
[----:B------:R-:W-:Y:S04]  /*4a00*/  SHF.L.U32 R3, R8, 0x1f, RZ ;  /* 0x0000001f08037819 */ /* 0x000fe800000006ff */
[----:B------:R-:W2:Y:S02]  /*4a10*/  SYNCS.PHASECHK.TRANS64.TRYWAIT P0, [UR15], R3 ;  /* 0x00000003ff0075a7 */ /* 0x000ea4000800110f */
[----:B--2---:R-:W-:Y:S05]  /*4a20*/  @!P0 BRA `(.L_x_74) ;  /* 0x0000005400608947 */ /* 0x004fea0003800000 */
.L_x_73:
[----:B------:R-:W-:Y:S01]  /*4a30*/  UISETP.NE.AND UP0, UPT, UR17, 0x1, UPT ;  /* 0x000000011100788c */ /* 0x000fe2000bf05270 */
[----:B------:R-:W-:Y:S01]  /*4a40*/  PLOP3.LUT P1, PT, PT, PT, PT, 0x80, 0x8 ;  /* 0x000000000008781c */ /* 0x000fe20003f2f070 */
[----:B------:R-:W-:Y:S02]  /*4a50*/  UIADD3 UR4, UPT, UPT, UR5, 0x1, URZ ;  /* 0x0000000105047890 */ /* 0x000fe4000fffe0ff */
[----:B------:R-:W-:Y:S02]  /*4a60*/  ULEA UR10, UR5, UR21, 0x8 ;  /* 0x00000015050a7291 */ /* 0x000fe4000f8e40ff */
[----:B------:R-:W-:Y:S01]  /*4a70*/  UISETP.NE.AND UP1, UPT, UR4, 0x1a, UPT ;  /* 0x0000001a0400788c */ /* 0x000fe2000bf25270 */
[----:B------:R-:W-:Y:S01]  /*4a80*/  PLOP3.LUT P0, PT, PT, PT, UP0, 0x80, 0x8 ;  /* 0x000000000008781c */ /* 0x000fe20003f0f008 */
[----:B------:R-:W-:Y:S02]  /*4a90*/  ULEA UR8, UR5, UR20, 0x8 ;  /* 0x0000001405087291 */ /* 0x000fe4000f8e40ff */
[----:B------:R-:W-:Y:S02]  /*4aa0*/  USEL UR6, URZ, 0x1, UP1 ;  /* 0x00000001ff067887 */ /* 0x000fe40008800000 */
[----:B------:R-:W-:Y:S02]  /*4ab0*/  USEL UR16, UR4, URZ, UP1 ;  /* 0x000000ff04107287 */ /* 0x000fe40008800000 */
[----:B------:R-:W-:Y:S02]  /*4ac0*/  UIADD3 UR12, UPT, UPT, UR10, 0x80, URZ ;  /* 0x000000800a0c7890 */ /* 0x000fe4000fffe0ff */
[----:B------:R-:W-:Y:S01]  /*4ad0*/  @UP0 ULEA UR4, UR16, UR19, 0x3 ;  /* 0x0000001310040291 */ /* 0x000fe2000f8e18ff */
[----:B------:R-:W-:Y:S01]  /*4ae0*/  LOP3.LUT R8, R8, UR6, RZ, 0x3c, !PT ;  /* 0x0000000608087c12 */ /* 0x000fe2000f8e3cff */
[----:B------:R-:W-:Y:S01]  /*4af0*/  UIADD3 UR6, UPT, UPT, UR8, 0x80, URZ ;  /* 0x0000008008067890 */ /* 0x000fe2000fffe0ff */
[----:B------:R-:W-:Y:S02]  /*4b00*/  UMOV UR11, 0x40004040 ;  /* 0x40004040000b7882 */ /* 0x000fe40000000000 */
[----:B-1----:R-:W-:Y:S01]  /*4b10*/  @P0 SHF.L.U32 R0, R8, 0x1f, RZ ;  /* 0x0000001f08000819 */ /* 0x002fe200000006ff */
[----:B------:R-:W-:Y:S01]  /*4b20*/  UMOV UR9, 0x40004040 ;  /* 0x4000404000097882 */ /* 0x000fe20000000000 */
[----:B------:R-:W-:Y:S01]  /*4b30*/  UMOV UR13, 0x40004040 ;  /* 0x40004040000d7882 */ /* 0x000fe20000000000 */
[----:B------:R-:W-:Y:S01]  /*4b40*/  UMOV UR7, 0x40004040 ;  /* 0x4000404000077882 */ /* 0x000fe20000000000 */
[----:B------:R3:W4:Y:S01]  /*4b50*/  @P0 SYNCS.PHASECHK.TRANS64.TRYWAIT P1, [UR4], R0 ;  /* 0x00000000ff0005a7 */ /* 0x0007220008021104 */
[----:B------:R-:W-:Y:S11]  /*4b60*/  ELECT P0, URZ, PT ;  /* 0x0000000000ff782f */ /* 0x000ff60003800000 */
[----:B------:R-:W-:Y:S02]  /*4b70*/  @!UPT UIADD3 URZ, UPT, UPT, URZ, URZ, URZ ;  /* 0x000000fffffff290 */ /* 0x000fe4000fffe0ff */
[C---:B-----5:R-:W-:Y:S02]  /*4b80*/  @P0 R2UR.BROADCAST UR5, R2.reuse ;  /* 0x00000000020502ca */ /* 0x060fe400008e0000 */
[----:B------:R-:W-:Y:S11]  /*4b90*/  ELECT P0, URZ, PT ;  /* 0x0000000000ff782f */ /* 0x000ff60003800000 */
[----:B------:R-:W-:Y:S02]  /*4ba0*/  @!UPT UIADD3 URZ, UPT, UPT, URZ, URZ, URZ ;  /* 0x000000fffffff290 */ /* 0x000fe4000fffe0ff */
[----:B------:R-:W-:Y:S01]  /*4bb0*/  @P0 R2UR.BROADCAST UR14, R2 ;  /* 0x00000000020e02ca */ /* 0x000fe200008e0000 */
[----:B------:R-:W-:Y:S02]  /*4bc0*/  UIADD3 UR4, UPT, UPT, UR15, 0xd0, URZ ;  /* 0x000000d00f047890 */ /* 0x000fe4000fffe0ff */
[----:B------:R-:W-:Y:S01]  /*4bd0*/  UIADD3 UR17, UPT, UPT, UR17, -0x1, URZ ;  /* 0xffffffff11117890 */ /* 0x000fe2000fffe0ff */
[----:B------:R1:W-:Y:S01]  /*4be0*/  UTCHMMA gdesc[UR10], gdesc[UR8], tmem[UR5], tmem[UR26], idesc[UR27], UP2 ;  /* 0x00ff1a080a0075ea */ /* 0x0003e20009000005 */
[----:B------:R-:W-:Y:S08]  /*4bf0*/  UPLOP3.LUT UP2, UPT, UPT, UPT, UPT, 0x80, 0x8 ;  /* 0x000000000008789c */ /* 0x000ff00003f4f070 */
[----:B------:R3:W-:Y:S01]  /*4c00*/  UTCHMMA gdesc[UR12], gdesc[UR6], tmem[UR14], tmem[UR24], idesc[UR25], UPT ;  /* 0x00ff18060c0075ea */ /* 0x0007e2000b80000e */
[----:B------:R3:W-:Y:S01]  /*4c10*/  UTCBAR [UR4], URZ ;  /* 0x000000ff040073e9 */ /* 0x0007e200080000ff */
[----:B-1----:R-:W-:Y:S01]  /*4c20*/  UMOV UR5, UR16 ;  /* 0x0000001000057c82 */ /* 0x002fe20008000000 */
[----:B------:R-:W-:Y:S05]  /*4c30*/  BRA.U UP3, `(.L_x_75) ;  /* 0xfffffffd03607547 */ /* 0x000fea000b83ffff */
.L_x_72:
[----:B---3--:R-:W-:Y:S01]  /*4c40*/  UIADD3 UR4, UPT, UPT, UR22, 0x1, URZ ;  /* 0x0000000116047890 */ /* 0x008fe2000fffe0ff */
[----:B------:R-:W-:Y:S01]  /*4c50*/  LOP3.LUT P0, RZ, R6, 0x1, RZ, 0xc0, !PT ;  /* 0x0000000106ff7812 */ /* 0x000fe2000780c0ff */
[----:B------:R-:W-:Y:S01]  /*4c60*/  UIADD3 UR5, UPT, UPT, UR23, 0x1f0, URZ ;  /* 0x000001f017057890 */ /* 0x000fe2000fffe0ff */
[----:B------:R-:W-:Y:S01]  /*4c70*/  LOP3.LUT R9, R9, 0x1, RZ, 0x3c, !PT ;  /* 0x0000000109097812 */ /* 0x000fe200078e3cff */
[----:B------:R-:W-:-:S04]  /*4c80*/  UISETP.NE.AND UP0, UPT, UR4, 0x2, UPT ;  /* 0x000000020400788c */ /* 0x000fc8000bf05270 */
[----:B------:R-:W-:Y:S02]  /*4c90*/  USEL UR6, URZ, 0x1, UP0 ;  /* 0x00000001ff067887 */ /* 0x000fe40008000000 */
[----:B------:R-:W-:Y:S01]  /*4ca0*/  USEL UR22, UR4, URZ, UP0 ;  /* 0x000000ff04167287 */ /* 0x000fe20008000000 */
[----:B------:R2:W-:Y:S03]  /*4cb0*/  UTCBAR [UR5], URZ ;  /* 0x000000ff050073e9 */ /* 0x0005e600080000ff */
[----:B------:R-:W-:Y:S01]  /*4cc0*/  LOP3.LUT R10, R10, UR6, RZ, 0x3c, !PT ;  /* 0x000000060a0a7c12 */ /* 0x000fe2000f8e3cff */
[----:B------:R-:W-:Y:S07]  /*4cd0*/  @P0 BRA `(.L_x_76) ;  /* 0xfffffff800d00947 */ /* 0x000fee000383ffff */
[----:B------:R-:W3:Y:S01]  /*4ce0*/  S2UR UR6, SR_CgaCtaId ;  /* 0x00000000000679c3 */ /* 0x000ee20000008800 */
[----:B------:R-:W-:Y:S01]  /*4cf0*/  ELECT P0, URZ, PT ;  /* 0x0000000000ff782f */ /* 0x000fe20003800000 */
[----:B-1----:R-:W-:Y:S01]  /*4d00*/  IMAD.MOV.U32 R0, RZ, RZ, 0x1 ;  /* 0x00000001ff007424 */ /* 0x002fe200078e00ff */
[----:B------:R-:W-:Y:S01]  /*4d10*/  UIADD3 UR19, UPT, UPT, UR19, 0x200, URZ ;  /* 0x0000020013137890 */ /* 0x000fe2000fffe0ff */
[----:B------:R-:W-:Y:S01]  /*4d20*/  SHF.L.U32 R2, R10, 0x1f, RZ ;  /* 0x0000001f0a027819 */ /* 0x000fe200000006ff */
[----:B------:R-:W-:-:S03]  /*4d30*/  UMOV UR4, 0x40 ;  /* 0x0000004000047882 */ /* 0x000fc60000000000 */
[----:B------:R-:W-:Y:S01]  /*4d40*/  UVIRTCOUNT.DEALLOC.SMPOOL 0x80 ;  /* 0x000000800000784c */ /* 0x000fe20000000000 */
[----:B---3--:R-:W-:Y:S02]  /*4d50*/  ULEA UR6, UR6, UR4, 0x18 ;  /* 0x0000000406067291 */ /* 0x008fe4000f8ec0ff */
[----:B------:R-:W-:-:S07]  /*4d60*/  ULEA UR4, UR22, UR19, 0x3 ;  /* 0x0000001316047291 */ /* 0x000fce000f8e18ff */
[----:B------:R1:W-:Y:S02]  /*4d70*/  @P0 STS.U8 [UR6+0x1c], R0 ;  /* 0x00001c00ff000988 */ /* 0x0003e40008000006 */
[----:B------:R-:W3:Y:S02]  /*4d80*/  SYNCS.PHASECHK.TRANS64.TRYWAIT P0, [UR4], R2 ;  /* 0x00000002ff0075a7 */ /* 0x000ee40008001104 */
[----:B-1-3--:R-:W-:Y:S05]  /*4d90*/  @!P0 BRA `(.L_x_77) ;  /* 0x00000050009c8947 */ /* 0x00afea0003800000 */
.L_x_194:
[----:B------:R-:W-:-:S04]  /*4da0*/  UIADD3 UR4, UPT, UPT, UR22, 0x1, URZ ;  /* 0x0000000116047890 */ /* 0x000fc8000fffe0ff */
[----:B------:R-:W-:-:S04]  /*4db0*/  UISETP.NE.AND UP0, UPT, UR4, 0x2, UPT ;  /* 0x000000020400788c */ /* 0x000fc8000bf05270 */
[----:B--2---:R-:W-:Y:S02]  /*4dc0*/  USEL UR5, URZ, 0x1, UP0 ;  /* 0x00000001ff057887 */ /* 0x004fe40008000000 */
[----:B------:R-:W-:-:S04]  /*4dd0*/  USEL UR4, UR4, URZ, UP0 ;  /* 0x000000ff04047287 */ /* 0x000fc80008000000 */
[----:B------:R-:W-:Y:S01]  /*4de0*/  ULEA UR4, UR4, UR19, 0x3 ;  /* 0x0000001304047291 */ /* 0x000fe2000f8e18ff */
[----:B-1----:R-:W-:-:S04]  /*4df0*/  LOP3.LUT R2, R10, UR5, RZ, 0x3c, !PT ;  /* 0x000000050a027c12 */ /* 0x002fc8000f8e3cff */
[----:B------:R-:W-:-:S04]  /*4e00*/  SHF.L.U32 R2, R2, 0x1f, RZ ;  /* 0x0000001f02027819 */ /* 0x000fc800000006ff */
[----:B------:R-:W1:Y:S02]  /*4e10*/  SYNCS.PHASECHK.TRANS64.TRYWAIT P0, [UR4], R2 ;  /* 0x00000002ff0075a7 */ /* 0x000e640008001104 */
[----:B-1----:R-:W-:Y:S05]  /*4e20*/  @!P0 BRA `(.L_x_78) ;  /* 0x0000005000908947 */ /* 0x002fea0003800000 */
.L_x_196:
[----:B------:R-:W-:Y:S01]  /*4e30*/  NOP ;  /* 0x0000000000007918 */ /* 0x000fe20000000000 */
[----:B-1----:R-:W1:Y:S01]  /*4e40*/  LDS R0, [UR6+0x14] ;  /* 0x00001406ff007984 */ /* 0x002e620008000800 */
[----:B------:R-:W-:Y:S01]  /*4e50*/  LOP3.LUT R3, R11, 0xffff, RZ, 0xc0, !PT ;  /* 0x0000ffff0b037812 */ /* 0x000fe200078ec0ff */
[----:B------:R-:W-:-:S03]  /*4e60*/  IMAD.MOV.U32 R2, RZ, RZ, 0xffff ;  /* 0x0000ffffff027424 */ /* 0x000fc600078e00ff */
[----:B------:R-:W-:-:S04]  /*4e70*/  SHF.R.U32.HI R3, RZ, 0x5, R3 ;  /* 0x00000005ff037819 */ /* 0x000fc80000011603 */
[----:B------:R-:W-:-:S04]  /*4e80*/  SHF.L.U32 R2, R2, R3, RZ ;  /* 0x0000000302027219 */ /* 0x000fc800000006ff */
[----:B-1----:R-:W-:-:S04]  /*4e90*/  LOP3.LUT R0, R0, R2, RZ, 0xc0, !PT ;  /* 0x0000000200007212 */ /* 0x002fc800078ec0ff */
[----:B------:R-:W-:Y:S01]  /*4ea0*/  ISETP.NE.AND P0, PT, R0, R2, PT ;  /* 0x000000020000720c */ /* 0x000fe20003f05270 */
[----:B------:R-:W-:-:S05]  /*4eb0*/  IMAD.MOV.U32 R0, RZ, RZ, 0x1 ;  /* 0x00000001ff007424 */ /* 0x000fca00078e00ff */
[----:B------:R-:W-:-:S07]  /*4ec0*/  SHF.L.U32 R0, R0, R3, RZ ;  /* 0x0000000300007219 */ /* 0x000fce00000006ff */
[----:B------:R-:W-:Y:S05]  /*4ed0*/  @P0 BRA `(.L_x_79) ;  /* 0x00000000005c0947 */ /* 0x000fea0003800000 */
[----:B------:R-:W1:Y:S02]  /*4ee0*/  LDS R3, [UR6+0x18] ;  /* 0x00001806ff037984 */ /* 0x000e640008000800 */
[----:B-1----:R-:W-:-:S04]  /*4ef0*/  LOP3.LUT R3, R3, R0, RZ, 0xc0, !PT ;  /* 0x0000000003037212 */ /* 0x002fc800078ec0ff */
[----:B------:R-:W-:-:S13]  /*4f00*/  ISETP.NE.AND P0, PT, R3, R0, PT ;  /* 0x000000000300720c */ /* 0x000fda0003f05270 */
[----:B------:R-:W-:Y:S05]  /*4f10*/  @P0 BRA `(.L_x_80) ;  /* 0x0000000000400947 */ /* 0x000fea0003800000 */
[----:B------:R-:W-:Y:S01]  /*4f20*/  R2UR UR4, R2 ;  /* 0x00000000020472ca */ /* 0x000fe200000e0000 */
[----:B------:R-:W1:Y:S01]  /*4f30*/  S2R R3, SR_LANEID ;  /* 0x0000000000037919 */ /* 0x000e620000000000 */
[----:B------:R-:W-:-:S04]  /*4f40*/  LOP3.LUT R0, RZ, R0, RZ, 0x33, !PT ;  /* 0x00000000ff007212 */ /* 0x000fc800078e33ff */
[----:B------:R-:W2:Y:S07]  /*4f50*/  REDUX UR7, R0 ;  /* 0x00000000000773c4 */ /* 0x000eae0000000000 */
[----:B------:R-:W-:-:S03]  /*4f60*/  ULOP3.LUT UR5, URZ, UR4, URZ, 0x33, !UPT ;  /* 0x00000004ff057292 */ /* 0x000fc6000f8e33ff */
[----:B------:R-:W-:Y:S02]  /*4f70*/  VOTEU.ANY UR4, UPT, PT ;  /* 0x0000000000047886 */ /* 0x000fe400038e0100 */
[----:B------:R-:W-:Y:S01]  /*4f80*/  UFLO.U32 UR4, UR4 ;  /* 0x00000004000472bd */ /* 0x000fe200080e0000 */
[----:B------:R-:W-:-:S04]  /*4f90*/  IMAD.U32 R2, RZ, RZ, UR5 ;  /* 0x00000005ff027e24 */ /* 0x000fc8000f8e00ff */
[----:B------:R-:W3:Y:S02]  /*4fa0*/  REDUX UR8, R2 ;  /* 0x00000000020873c4 */ /* 0x000ee40000000000 */
[----:B------:R1:W-:Y:S01]  /*4fb0*/  UTCATOMSWS.AND URZ, UR5 ;  /* 0x0000000500ff79e3 */ /* 0x0003e20008000000 */
[----:B--2---:R-:W-:Y:S01]  /*4fc0*/  IMAD.U32 R0, RZ, RZ, UR7 ;  /* 0x00000007ff007e24 */ /* 0x004fe2000f8e00ff */
[----:B-1----:R-:W-:Y:S01]  /*4fd0*/  ISETP.EQ.U32.AND P0, PT, R3, UR4, PT ;  /* 0x0000000403007c0c */ /* 0x002fe2000bf02070 */
[----:B---3--:R-:W-:-:S12]  /*4fe0*/  IMAD.U32 R2, RZ, RZ, UR8 ;  /* 0x00000008ff027e24 */ /* 0x008fd8000f8e00ff */
[----:B------:R1:W-:Y:S04]  /*4ff0*/  @P0 ATOMS.AND RZ, [UR6+0x14], R2 ;  /* 0x00001402ffff098c */ /* 0x0003e8000a800006 */
[----:B------:R1:W-:Y:S01]  /*5000*/  @P0 ATOMS.AND RZ, [UR6+0x18], R0 ;  /* 0x00001800ffff098c */ /* 0x0003e2000a800006 */
[----:B------:R-:W-:Y:S05]  /*5010*/  BRA `(.L_x_81) ;  /* 0x0000000000147947 */ /* 0x000fea0003800000 */
.L_x_80:
[----:B------:R-:W-:Y:S02]  /*5020*/  MOV R2, 0x5040 ;  /* 0x0000504000027802 */ /* 0x000fe40000000f00 */
[----:B----45:R-:W-:Y:S05]  /*5030*/  CALL.REL.NOINC `($__internal_0_$__cuda_sm10x_tcgen05_guardrail_trap_col_being_dealloced_not_returned_by_alloc) ;  /* 0x0000005400047944 */ /* 0x030fea0003c00000 */
[----:B------:R-:W-:Y:S05]  /*5040*/  BRA `(.L_x_81) ;  /* 0x0000000000087947 */ /* 0x000fea0003800000 */
.L_x_79:
[----:B------:R-:W-:Y:S02]  /*5050*/  MOV R2, 0x5070 ;  /* 0x0000507000027802 */ /* 0x000fe40000000f00 */
[----:B----45:R-:W-:Y:S05]  /*5060*/  CALL.REL.NOINC `($__internal_2_$__cuda_sm10x_tcgen05_guardrail_trap_unallocated_columns_being_dealloced) ;  /* 0x0000005400107944 */ /* 0x030fea0003c00000 */
.L_x_81:
[----:B------:R-:W-:Y:S01]  /*5070*/  NOP ;  /* 0x0000000000007918 */ /* 0x000fe20000000000 */
[----:B------:R-:W-:Y:S05]  /*5080*/  EXIT ;  /* 0x000000000000794d */ /* 0x000fea0003800000 */
.L_x_65:
[----:B------:R-:W2:Y:S01]  /*5090*/  LDCU UR5, c[0x0][0x384] ;  /* 0x00007080ff0577ac */ /* 0x000ea20008000800 */
[----:B------:R-:W-:Y:S02]  /*50a0*/  UISETP.NE.OR UP0, UPT, UR15, 0x3, !UP2 ;  /* 0x000000030f00788c */ /* 0x000fe4000d705670 */
[----:B--2---:R-:W-:-:S07]  /*50b0*/  UIADD3 UR5, UPT, UPT, UR5, 0x3f, URZ ;  /* 0x0000003f05057890 */ /* 0x004fce000fffe0ff */
[----:B------:R-:W-:Y:S05]  /*50c0*/  BRA.U UP0, `(.L_x_82) ;  /* 0x00000015009c7547 */ /* 0x000fea000b800000 */
[----:B------:R-:W2:Y:S01]  /*50d0*/  LDCU UR45, c[0x0][0x388] ;  /* 0x00007100ff2d77ac */ /* 0x000ea20008000800 */
[----:B------:R-:W3:Y:S01]  /*50e0*/  S2UR UR7, SR_CgaCtaId ;  /* 0x00000000000779c3 */ /* 0x000ee20000008800 */
[----:B------:R-:W-:Y:S01]  /*50f0*/  R2UR UR43, R48 ;  /* 0x00000000302b72ca */ /* 0x000fe200000e0000 */
[----:B------:R-:W-:Y:S01]  /*5100*/  IMAD.MOV.U32 R12, RZ, RZ, 0x1 ;  /* 0x00000001ff0c7424 */ /* 0x000fe200078e00ff */
[----:B------:R-:W-:Y:S01]  /*5110*/  USHF.R.S32.HI UR4, URZ, 0x1f, UR5 ;  /* 0x0000001fff047899 */ /* 0x000fe20008011405 */
[----:B------:R-:W-:Y:S01]  /*5120*/  R2UR UR42, R49 ;  /* 0x00000000312a72ca */ /* 0x000fe200000e0000 */
[----:B------:R-:W4:Y:S01]  /*5130*/  LDCU UR17, c[0x0][0xc0c] ;  /* 0x00018180ff1177ac */ /* 0x000f220008000800 */
[----:B------:R-:W-:Y:S02]  /*5140*/  IMAD.MOV.U32 R11, RZ, RZ, RZ ;  /* 0x000000ffff0b7224 */ /* 0x000fe400078e00ff */
[----:B------:R-:W1:Y:S01]  /*5150*/  LDC.64 R18, c[0x0][0x348] ;  /* 0x0000d200ff127b82 */ /* 0x000e620000000a00 */
[----:B------:R-:W-:Y:S01]  /*5160*/  ULEA.HI UR4, UR4, UR5, URZ, 0x6 ;  /* 0x0000000504047291 */ /* 0x000fe2000f8f30ff */
[----:B------:R-:W-:Y:S01]  /*5170*/  IMAD.MOV.U32 R8, RZ, RZ, 0x1000 ;  /* 0x00001000ff087424 */ /* 0x000fe200078e00ff */
[----:B------:R-:W-:Y:S01]  /*5180*/  UMOV UR24, 0x400 ;  /* 0x0000040000187882 */ /* 0x000fe20000000000 */
[----:B------:R-:W4:Y:S01]  /*5190*/  LDCU UR31, c[0x0][0x370] ;  /* 0x00006e00ff1f77ac */ /* 0x000f220008000800 */
[----:B------:R-:W-:Y:S01]  /*51a0*/  USHF.R.S32.HI UR27, URZ, 0x6, UR4 ;  /* 0x00000006ff1b7899 */ /* 0x000fe20008011404 */
[----:B--2---:R-:W-:Y:S01]  /*51b0*/  IMAD.U32 R0, RZ, RZ, UR45 ;  /* 0x0000002dff007e24 */ /* 0x004fe2000f8e00ff */
[----:B------:R-:W2:Y:S04]  /*51c0*/  LDCU.128 UR32, c[0x0][0xc10] ;  /* 0x00018200ff2077ac */ /* 0x000ea80008000c00 */
[----:B------:R-:W-:Y:S01]  /*51d0*/  IABS R0, R0 ;  /* 0x0000000000007213 */ /* 0x000fe20000000000 */
[----:B------:R-:W-:Y:S01]  /*51e0*/  IMAD.U32 R5, RZ, RZ, UR27 ;  /* 0x0000001bff057e24 */ /* 0x000fe2000f8e00ff */
[----:B------:R-:W2:Y:S02]  /*51f0*/  LDCU UR4, c[0x0][0xc30] ;  /* 0x00018600ff0477ac */ /* 0x000ea40008000800 */
[----:B------:R-:W-:-:S02]  /*5200*/  R2UR UR25, R0 ;  /* 0x00000000001972ca */ /* 0x000fc400000e0000 */
[-C--:B------:R-:W-:Y:S01]  /*5210*/  IABS R2, R5.reuse ;  /* 0x0000000500027213 */ /* 0x080fe20000000000 */
[----:B---3--:R-:W-:Y:S01]  /*5220*/  ULEA UR24, UR7, UR24, 0x18 ;  /* 0x0000001807187291 */ /* 0x008fe2000f8ec0ff */
[----:B------:R-:W-:Y:S01]  /*5230*/  IABS R5, R5 ;  /* 0x0000000500057213 */ /* 0x000fe20000000000 */
[----:B------:R-:W3:Y:S01]  /*5240*/  LDCU UR30, c[0x0][0x374] ;  /* 0x00006e80ff1e77ac */ /* 0x000ee20008000800 */
[----:B------:R-:W-:Y:S02]  /*5250*/  R2UR UR26, R2 ;  /* 0x00000000021a72ca */ /* 0x000fe400000e0000 */
[----:B------:R-:W1:Y:S01]  /*5260*/  LDC.64 R2, c[0x0][0x988] ;  /* 0x00026200ff027b82 */ /* 0x000e620000000a00 */
[----:B----4-:R-:W-:Y:S01]  /*5270*/  UISETP.NE.AND UP2, UPT, UR17, 0x1, UPT ;  /* 0x000000011100788c */ /* 0x010fe2000bf45270 */
[----:B------:R-:W-:Y:S01]  /*5280*/  IMAD.MOV R5, RZ, RZ, -R5 ;  /* 0x000000ffff057224 */ /* 0x000fe200078e0a05 */
[----:B------:R-:W4:Y:S02]  /*5290*/  LDCU UR47, c[0x0][0xc20] ;  /* 0x00018400ff2f77ac */ /* 0x000f240008000800 */
[----:B------:R-:W4:Y:S01]  /*52a0*/  I2F.RP R0, UR25 ;  /* 0x0000001900007d06 */ /* 0x000f220008209400 */
[----:B------:R-:W1:Y:S01]  /*52b0*/  LDCU UR29, c[0x0][0x38c] ;  /* 0x00007180ff1d77ac */ /* 0x000e620008000800 */
[----:B------:R-:W-:Y:S01]  /*52c0*/  R2UR UR44, R5 ;  /* 0x00000000052c72ca */ /* 0x000fe200000e0000 */
[----:B--2---:R-:W-:-:S05]  /*52d0*/  UISETP.NE.AND UP2, UPT, UR4, 0x1, UPT ;  /* 0x000000010400788c */ /* 0x004fca000bf45270 */
[----:B------:R-:W2:Y:S01]  /*52e0*/  I2F.RP R4, UR26 ;  /* 0x0000001a00047d06 */ /* 0x000ea20008209400 */
[----:B------:R-:W-:Y:S02]  /*52f0*/  UIMAD.WIDE.U32 UR10, UR31, UR32, URZ ;  /* 0x000000201f0a72a5 */ /* 0x000fe4000f8e00ff */
[----:B---3--:R-:W-:Y:S02]  /*5300*/  UIMAD.WIDE.U32 UR12, UR30, UR35, URZ ;  /* 0x000000231e0c72a5 */ /* 0x008fe4000f8e00ff */
[----:B------:R-:W-:Y:S02]  /*5310*/  UISETP.NE.AND UP4, UPT, UR45, URZ, UPT ;  /* 0x000000ff2d00728c */ /* 0x000fe4000bf85270 */
[----:B------:R-:W-:Y:S01]  /*5320*/  UIADD3 UR41, UPT, UPT, UR24, 0x1e8, URZ ;  /* 0x000001e818297890 */ /* 0x000fe2000fffe0ff */
[----:B----4-:R-:W3:Y:S01]  /*5330*/  MUFU.RCP R0, R0 ;  /* 0x0000000000007308 */ /* 0x010ee20000001000 */
[----:B-1----:R-:W-:Y:S01]  /*5340*/  UISETP.GE.AND UP0, UPT, UR39, 0x1, UPT ;  /* 0x000000012700788c */ /* 0x002fe2000bf06270 */
[----:B------:R-:W-:Y:S01]  /*5350*/  ISETP.NE.U32.AND P0, PT, R2, RZ, PT ;  /* 0x000000ff0200720c */ /* 0x000fe20003f05070 */
[----:B------:R-:W-:Y:S01]  /*5360*/  UMOV UR40, UR11 ;  /* 0x0000000b00287c82 */ /* 0x000fe20008000000 */
[----:B------:R-:W-:Y:S01]  /*5370*/  UMOV UR38, UR13 ;  /* 0x0000000d00267c82 */ /* 0x000fe20008000000 */
[----:B------:R-:W-:Y:S01]  /*5380*/  UISETP.NE.AND UP0, UPT, UR34, 0x1, UPT ;  /* 0x000000012200788c */ /* 0x000fe2000bf05270 */
[----:B------:R-:W-:-:S02]  /*5390*/  ISETP.NE.AND.EX P0, PT, R3, RZ, PT, P0 ;  /* 0x000000ff0300720c */ /* 0x000fc40003f05300 */
[----:B--2---:R-:W1:Y:S01]  /*53a0*/  MUFU.RCP R4, R4 ;  /* 0x0000000400047308 */ /* 0x004e620000001000 */
[----:B------:R-:W2:Y:S01]  /*53b0*/  LDC.64 R2, c[0x0][0x990] ;  /* 0x00026400ff027b82 */ /* 0x000ea20000000a00 */
[----:B------:R-:W-:Y:S01]  /*53c0*/  UMOV UR23, URZ ;  /* 0x000000ff00177c82 */ /* 0x000fe20008000000 */
[----:B------:R-:W-:Y:S02]  /*53d0*/  UPLOP3.LUT UP1, UPT, UPT, UPT, UPT, 0x40, 0x4 ;  /* 0x000000000004789c */ /* 0x000fe40003f2e870 */
[----:B------:R-:W-:Y:S01]  /*53e0*/  UISETP.NE.AND UP6, UPT, UR39, 0x1, UPT ;  /* 0x000000012700788c */ /* 0x000fe2000bfc5270 */
[----:B------:R-:W4:Y:S01]  /*53f0*/  LDCU.64 UR18, c[0x0][0xc28] ;  /* 0x00018500ff1277ac */ /* 0x000f220008000a00 */
[----:B---3--:R-:W-:Y:S01]  /*5400*/  VIADD R0, R0, 0xffffffe ;  /* 0x0ffffffe00007836 */ /* 0x008fe20000000000 */
[----:B------:R-:W-:Y:S02]  /*5410*/  UPRMT UR41, URZ, 0x654, UR41 ;  /* 0x00000654ff297896 */ /* 0x000fe40008000029 */
[----:B------:R-:W-:-:S03]  /*5420*/  USHF.R.U32.HI UR40, URZ, UR33, UR40 ;  /* 0x00000021ff287299 */ /* 0x000fc60008011628 */
[----:B------:R-:W3:Y:S01]  /*5430*/  F2I.FTZ.U32.TRUNC.NTZ R0, R0 ;  /* 0x0000000000007305 */ /* 0x000ee2000021f000 */
[----:B------:R-:W-:Y:S01]  /*5440*/  USHF.R.U32.HI UR38, URZ, UR47, UR38 ;  /* 0x0000002fff267299 */ /* 0x000fe20008011626 */
[----:B-1----:R-:W-:Y:S01]  /*5450*/  VIADD R4, R4, 0xffffffe ;  /* 0x0ffffffe04047836 */ /* 0x002fe20000000000 */
[----:B------:R-:W-:Y:S02]  /*5460*/  UISETP.NE.AND UP0, UPT, UR29, URZ, UPT ;  /* 0x000000ff1d00728c */ /* 0x000fe4000bf05270 */
[----:B------:R-:W-:Y:S01]  /*5470*/  UISETP.NE.AND UP5, UPT, UR27, URZ, UPT ;  /* 0x000000ff1b00728c */ /* 0x000fe2000bfa5270 */
[----:B------:R-:W-:Y:S02]  /*5480*/  VOTEU.ANY UP4, P0 ;  /* 0x0000000000ff7886 */ /* 0x000fe40000080100 */
[----:B------:R-:W1:Y:S01]  /*5490*/  F2I.FTZ.U32.TRUNC.NTZ R4, R4 ;  /* 0x0000000400047305 */ /* 0x000e62000021f000 */
[----:B---3--:R-:W-:Y:S02]  /*54a0*/  R2UR UR5, R0 ;  /* 0x00000000000572ca */ /* 0x008fe400000e0000 */
[----:B-1----:R-:W-:-:S11]  /*54b0*/  R2UR UR7, R4 ;  /* 0x00000000040772ca */ /* 0x002fd600000e0000 */
[----:B------:R-:W-:-:S04]  /*54c0*/  UIADD3 UR4, UPT, UPT, URZ, -UR5, URZ ;  /* 0x80000005ff047290 */ /* 0x000fc8000fffe0ff */
[----:B------:R-:W-:-:S03]  /*54d0*/  UIMAD UR6, UR4, UR25, URZ ;  /* 0x00000019040672a4 */ /* 0x000fc6000f8e02ff */
[----:B------:R-:W-:Y:S01]  /*54e0*/  UMOV UR4, URZ ;  /* 0x000000ff00047c82 */ /* 0x000fe20008000000 */
[----:B------:R-:W-:Y:S02]  /*54f0*/  UIADD3 UR8, UPT, UPT, URZ, -UR7, URZ ;  /* 0x80000007ff087290 */ /* 0x000fe4000fffe0ff */
[----:B------:R-:W-:Y:S02]  /*5500*/  UIMAD.WIDE.U32 UR36, UR5, UR6, UR4 ;  /* 0x00000006052472a5 */ /* 0x000fe4000f8e0004 */
[----:B------:R-:W-:Y:S01]  /*5510*/  UIMAD UR8, UR8, UR26, URZ ;  /* 0x0000001a080872a4 */ /* 0x000fe2000f8e02ff */
[----:B------:R-:W-:-:S03]  /*5520*/  UMOV UR6, URZ ;  /* 0x000000ff00067c82 */ /* 0x000fc60008000000 */
[----:B------:R-:W-:Y:S01]  /*5530*/  UIMAD.WIDE.U32 UR6, UR7, UR8, UR6 ;  /* 0x00000008070672a5 */ /* 0x000fe2000f8e0006 */
[----:B------:R-:W-:-:S06]  /*5540*/  UMOV UR36, UR37 ;  /* 0x0000002500247c82 */ /* 0x000fcc0008000000 */
[----:B--2-4-:R-:W-:-:S05]  /*5550*/  UMOV UR37, UR7 ;  /* 0x0000000700257c82 */ /* 0x014fca0008000000 */
.L_x_91:
[----:B------:R-:W-:Y:S04]  /*5560*/  SHF.L.U32 R4, R11, 0x1f, RZ ;  /* 0x0000001f0b047819 */ /* 0x000fe800000006ff */
[----:B-1----:R-:W1:Y:S02]  /*5570*/  SYNCS.PHASECHK.TRANS64.TRYWAIT P0, [UR24+0x1e0], R4 ;  /* 0x0001e004ff0075a7 */ /* 0x002e640008001118 */
[----:B-1----:R-:W-:Y:S05]  /*5580*/  @!P0 BRA `(.L_x_83) ;  /* 0x0000004800d08947 */ /* 0x002fea0003800000 */
.L_x_198:
[----:B-1----:R-:W1:Y:S01]  /*5590*/  LDS.128 R4, [UR24+0x220] ;  /* 0x00022018ff047984 */ /* 0x002e620008000c00 */
[----:B------:R-:W-:Y:S01]  /*55a0*/  @!PT LDS RZ, [RZ] ;  /* 0x00000000fffff984 */ /* 0x000fe20000000800 */
[----:B------:R-:W-:Y:S01]  /*55b0*/  @!PT LDS RZ, [RZ] ;  /* 0x00000000fffff984 */ /* 0x000fe20000000800 */
[----:B------:R-:W-:Y:S01]  /*55c0*/  @!PT LDS RZ, [RZ] ;  /* 0x00000000fffff984 */ /* 0x000fe20000000800 */
[----:B------:R-:W-:Y:S01]  /*55d0*/  @!PT LDS RZ, [RZ] ;  /* 0x00000000fffff984 */ /* 0x000fe20000000800 */
[----:B------:R2:W-:Y:S06]  /*55e0*/  MEMBAR.ALL.CTA ;  /* 0x0000000000007992 */ /* 0x0005ec0000008000 */
[----:B--2---:R-:W2:Y:S02]  /*55f0*/  FENCE.VIEW.ASYNC.S ;  /* 0x00000000000073c6 */ /* 0x004ea40000000000 */
[----:B--2---:R-:W-:Y:S01]  /*5600*/  SYNCS.ARRIVE.TRANS64.RED.A1T0 RZ, [UR41], RZ ;  /* 0x000000ffffff79a7 */ /* 0x004fe20008100429 */
[----:B-1----:R-:W-:Y:S11]  /*5610*/  LOP3.LUT P0, RZ, R6, 0x1, RZ, 0xc0, !PT ;  /* 0x0000000106ff7812 */ /* 0x002ff6000780c0ff */
[----:B------:R-:W-:Y:S02]  /*5620*/  @!UPT UIADD3 URZ, UPT, UPT, URZ, URZ, URZ ;  /* 0x000000fffffff290 */ /* 0x000fe4000fffe0ff */
[----:B------:R-:W-:Y:S01]  /*5630*/  VOTEU.ANY UP0, P0 ;  /* 0x0000000000ff7886 */ /* 0x000fe20000000100 */
[----:B------:R-:W-:Y:S11]  /*5640*/  PLOP3.LUT P0, PT, PT, PT, UP0, 0x80, 0x8 ;  /* 0x000000000008781c */ /* 0x000ff60003f0f008 */
[----:B------:R-:W-:Y:S02]  /*5650*/  @!UPT UIADD3 URZ, UPT, UPT, URZ, URZ, URZ ;  /* 0x000000fffffff290 */ /* 0x000fe4000fffe0ff */
[----:B------:R-:W-:Y:S02]  /*5660*/  @P0 MOV R9, R4 ;  /* 0x0000000400090202 */ /* 0x000fe40000000f00 */
[----:B------:R-:W-:Y:S02]  /*5670*/  @P0 LOP3.LUT R0, R5, 0xffff, RZ, 0xc0, !PT ;  /* 0x0000ffff05000812 */ /* 0x000fe400078ec0ff */
[----:B------:R-:W-:Y:S02]  /*5680*/  @P0 R2UR UR5, R9 ;  /* 0x00000000090502ca */ /* 0x000fe400000e0000 */
[----:B------:R-:W-:Y:S11]  /*5690*/  @P0 R2UR UR4, R0 ;  /* 0x00000000000402ca */ /* 0x000ff600000e0000 */
[----:B------:R-:W-:Y:S02]  /*56a0*/  @UP0 UMOV UR16, UR5 ;  /* 0x0000000500100c82 */ /* 0x000fe40008000000 */
[----:B------:R-:W-:Y:S01]  /*56b0*/  @UP0 UMOV UR15, UR4 ;  /* 0x00000004000f0c82 */ /* 0x000fe20008000000 */
[----:B------:R-:W-:Y:S09]  /*56c0*/  UISETP.GE.AND UP0, UPT, UR39, 0x1, UPT ;  /* 0x000000012700788c */ /* 0x000ff2000bf06270 */
[----:B------:R-:W-:Y:S05]  /*56d0*/  BRA.U !UP0, `(.L_x_84) ;  /* 0x0000000108b47547 */ /* 0x000fea000b800000 */
[----:B------:R-:W-:Y:S02]  /*56e0*/  UIMAD.WIDE.U32 UR8, UR15, UR35, URZ ;  /* 0x000000230f0872a5 */ /* 0x000fe4000f8e00ff */
[----:B------:R-:W-:Y:S02]  /*56f0*/  UP2UR UR14, UPR, URZ, 0x2 ;  /* 0x00000002ff0e7883 */ /* 0x000fe40008000000 */
[----:B------:R-:W-:Y:S02]  /*5700*/  UISETP.NE.AND UP1, UPT, UR34, 0x1, UPT ;  /* 0x000000012200788c */ /* 0x000fe4000bf25270 */
[----:B------:R-:W-:Y:S02]  /*5710*/  UIMAD.WIDE.U32 UR10, UR16, UR32, URZ ;  /* 0x00000020100a72a5 */ /* 0x000fe4000f8e00ff */
[----:B------:R-:W-:Y:S02]  /*5720*/  USEL UR4, UR30, UR38, !UP1 ;  /* 0x000000261e047287 */ /* 0x000fe4000c800000 */
[----:B------:R-:W-:Y:S02]  /*5730*/  UISETP.NE.AND UP0, UPT, UR17, 0x1, UPT ;  /* 0x000000011100788c */ /* 0x000fe4000bf05270 */
[----:B------:R-:W-:Y:S02]  /*5740*/  UIMAD.WIDE.U32 UR12, UR4, UR18, URZ ;  /* 0x00000012040c72a5 */ /* 0x000fe4000f8e00ff */
[----:B------:R-:W-:Y:S01]  /*5750*/  USEL UR7, UR31, UR40, !UP0 ;  /* 0x000000281f077287 */ /* 0x000fe2000c000000 */
[----:B------:R-:W-:Y:S02]  /*5760*/  UMOV UR5, UR9 ;  /* 0x0000000900057c82 */ /* 0x000fe40008000000 */
[----:B------:R-:W-:Y:S02]  /*5770*/  USHF.R.U32.HI UR6, URZ, UR47, UR5 ;  /* 0x0000002fff067299 */ /* 0x000fe40008011605 */
[----:B------:R-:W-:Y:S02]  /*5780*/  UIMAD.WIDE.U32 UR20, UR7, UR18, URZ ;  /* 0x00000012071472a5 */ /* 0x000fe4000f8e00ff */
[----:B------:R-:W-:Y:S02]  /*5790*/  USEL UR6, UR15, UR6, !UP1 ;  /* 0x000000060f067287 */ /* 0x000fe4000c800000 */
[----:B------:R-:W-:Y:S01]  /*57a0*/  UISETP.NE.AND UP1, UPT, UR14, URZ, UPT ;  /* 0x000000ff0e00728c */ /* 0x000fe2000bf25270 */
[----:B------:R-:W-:Y:S01]  /*57b0*/  UMOV UR5, UR11 ;  /* 0x0000000b00057c82 */ /* 0x000fe20008000000 */
[----:B------:R-:W-:Y:S02]  /*57c0*/  UIMAD.WIDE.U32 UR10, UR6, UR18, URZ ;  /* 0x00000012060a72a5 */ /* 0x000fe4000f8e00ff */
[----:B------:R-:W-:Y:S03]  /*57d0*/  USHF.R.U32.HI UR8, URZ, UR33, UR5 ;  /* 0x00000021ff087299 */ /* 0x000fe60008011605 */
[----:B------:R-:W-:Y:S02]  /*57e0*/  UMOV UR5, UR13 ;  /* 0x0000000d00057c82 */ /* 0x000fe40008000000 */
[----:B------:R-:W-:Y:S03]  /*57f0*/  @UP6 USHF.R.U32.HI UR4, URZ, UR19, UR5 ;  /* 0x00000013ff046299 */ /* 0x000fe60008011605 */
[----:B------:R-:W-:Y:S01]  /*5800*/  UMOV UR5, UR21 ;  /* 0x0000001500057c82 */ /* 0x000fe20008000000 */
[----:B------:R-:W-:Y:S02]  /*5810*/  UIMAD UR4, UR39, UR4, URZ ;  /* 0x00000004270472a4 */ /* 0x000fe4000f8e02ff */
[----:B------:R-:W-:Y:S02]  /*5820*/  @UP6 USHF.R.U32.HI UR7, URZ, UR19, UR5 ;  /* 0x00000013ff076299 */ /* 0x000fe40008011605 */
[----:B------:R-:W-:Y:S02]  /*5830*/  USEL UR5, UR16, UR8, !UP0 ;  /* 0x0000000810057287 */ /* 0x000fe4000c000000 */
[----:B------:R-:W-:Y:S02]  /*5840*/  UIMAD UR8, UR39, UR7, URZ ;  /* 0x00000007270872a4 */ /* 0x000fe4000f8e02ff */
[----:B------:R-:W-:Y:S03]  /*5850*/  UISETP.GE.AND UP0, UPT, UR6, UR4, UPT ;  /* 0x000000040600728c */ /* 0x000fe6000bf06270 */
[----:B------:R-:W-:Y:S01]  /*5860*/  UMOV UR4, UR11 ;  /* 0x0000000b00047c82 */ /* 0x000fe20008000000 */
[----:B------:R-:W-:Y:S02]  /*5870*/  UISETP.GE.OR UP0, UPT, UR5, UR8, UP0 ;  /* 0x000000080500728c */ /* 0x000fe40008706670 */
[----:B------:R-:W-:Y:S02]  /*5880*/  USHF.R.U32.HI UR4, URZ, UR19, UR4 ;  /* 0x00000013ff047299 */ /* 0x000fe40008011604 */
[----:B------:R-:W-:Y:S02]  /*5890*/  UIMAD.WIDE.U32 UR8, UR5, UR18, URZ ;  /* 0x00000012050872a5 */ /* 0x000fe4000f8e00ff */
[----:B------:R-:W-:Y:S04]  /*58a0*/  USEL UR10, UR6, UR4, !UP6 ;  /* 0x00000004060a7287 */ /* 0x000fe8000f000000 */
[----:B------:R-:W-:Y:S01]  /*58b0*/  UIADD3 UR11, UPT, UPT, -UR10, URZ, URZ ;  /* 0x000000ff0a0b7290 */ /* 0x000fe2000fffe1ff */
[----:B------:R-:W-:Y:S02]  /*58c0*/  @!UP0 UMOV UR4, UR9 ;  /* 0x0000000900048c82 */ /* 0x000fe40008000000 */
[----:B------:R-:W-:Y:S02]  /*58d0*/  @!UP0 USHF.R.U32.HI UR4, URZ, UR19, UR4 ;  /* 0x00000013ff048299 */ /* 0x000fe40008011604 */
[----:B------:R-:W-:Y:S02]  /*58e0*/  UIMAD UR8, UR39, UR11, UR6 ;  /* 0x0000000b270872a4 */ /* 0x000fe4000f8e0206 */
[----:B------:R-:W-:Y:S04]  /*58f0*/  @!UP0 USEL UR4, UR5, UR4, !UP6 ;  /* 0x0000000405048287 */ /* 0x000fe8000f000000 */
[----:B------:R-:W-:Y:S02]  /*5900*/  @!UP0 UIMAD UR8, UR7, UR8, UR4 ;  /* 0x00000008070882a4 */ /* 0x000fe4000f8e0204 */
[----:B------:R-:W-:Y:S02]  /*5910*/  @!UP0 UIADD3 UR9, UPT, UPT, UR10, -UR4, URZ ;  /* 0x800000040a098290 */ /* 0x000fe4000fffe0ff */
[----:B------:R-:W-:Y:S02]  /*5920*/  UIADD3 UR4, UPT, UPT, -UR5, URZ, URZ ;  /* 0x000000ff05047290 */ /* 0x000fe4000fffe1ff */
[----:B------:R-:W-:Y:S02]  /*5930*/  UIADD3 UR7, UPT, UPT, -UR6, URZ, URZ ;  /* 0x000000ff06077290 */ /* 0x000fe4000fffe1ff */
[----:B------:R-:W-:Y:S02]  /*5940*/  @!UP0 UIMAD UR6, UR9, UR39, UR5 ;  /* 0x00000027090682a4 */ /* 0x000fe4000f8e0205 */
[----:B------:R-:W-:Y:S02]  /*5950*/  UIMAD UR16, UR17, UR4, UR16 ;  /* 0x00000004111072a4 */ /* 0x000fe4000f8e0210 */
[----:B------:R-:W-:Y:S01]  /*5960*/  UIMAD UR15, UR34, UR7, UR15 ;  /* 0x00000007220f72a4 */ /* 0x000fe2000f8e020f */
[----:B------:R-:W-:Y:S02]  /*5970*/  @!UP0 UMOV UR5, UR8 ;  /* 0x0000000800058c82 */ /* 0x000fe40008000000 */
[----:B------:R-:W-:Y:S02]  /*5980*/  UIMAD UR16, UR5, UR17, UR16 ;  /* 0x00000011051072a4 */ /* 0x000fe4000f8e0210 */
[----:B------:R-:W-:Y:S11]  /*5990*/  UIMAD UR15, UR6, UR34, UR15 ;  /* 0x00000022060f72a4 */ /* 0x000ff6000f8e020f */
[----:B------:R-:W-:Y:S01]  /*59a0*/  @!UPT UIADD3 URZ, UPT, UPT, URZ, URZ, URZ ;  /* 0x000000fffffff290 */ /* 0x000fe2000fffe0ff */
.L_x_84:
[----:B------:R-:W1:Y:S01]  /*59b0*/  @!UP2 LDCU.128 UR8, c[0x0][0xc10] ;  /* 0x00018200ff08a7ac */ /* 0x000e620008000c00 */
[----:B------:R-:W-:Y:S04]  /*59c0*/  MOV R0, UR22 ;  /* 0x0000001600007c02 */ /* 0x000fe80008000f00 */
[----:B------:R-:W-:Y:S01]  /*59d0*/  IABS R0, R0 ;  /* 0x0000000000007213 */ /* 0x000fe20000000000 */
[----:B------:R-:W2:Y:S01]  /*59e0*/  @!UP2 LDCU UR5, c[0x0][0xc0c] ;  /* 0x00018180ff05a7ac */ /* 0x000ea20008000800 */
[----:B-1----:R-:W-:Y:S07]  /*59f0*/  UIMAD.WIDE.U32 UR6, UR16, UR8, URZ ;  /* 0x00000008100672a5 */ /* 0x002fee000f8e00ff */
[----:B------:R-:W-:Y:S01]  /*5a00*/  @!UP2 UMOV UR4, UR7 ;  /* 0x000000070004ac82 */ /* 0x000fe20008000000 */
[----:B--2---:R-:W-:Y:S02]  /*5a10*/  @!UP2 UISETP.NE.AND UP0, UPT, UR5, 0x1, UPT ;  /* 0x000000010500a88c */ /* 0x004fe4000bf05270 */
[----:B------:R-:W-:Y:S02]  /*5a20*/  @!UP2 USHF.R.U32.HI UR4, URZ, UR9, UR4 ;  /* 0x00000009ff04a299 */ /* 0x000fe40008011604 */
[----:B------:R-:W-:Y:S02]  /*5a30*/  UIMAD.WIDE.U32 UR6, UR15, UR11, URZ ;  /* 0x0000000b0f0672a5 */ /* 0x000fe4000f8e00ff */
[----:B------:R-:W-:Y:S02]  /*5a40*/  @!UP2 USEL UR8, UR16, UR4, !UP0 ;  /* 0x000000041008a287 */ /* 0x000fe4000c000000 */
[----:B------:R-:W-:Y:S03]  /*5a50*/  @!UP2 UISETP.NE.AND UP0, UPT, UR10, 0x1, UPT ;  /* 0x000000010a00a88c */ /* 0x000fe6000bf05270 */
[----:B------:R-:W-:Y:S02]  /*5a60*/  @!UP2 UMOV UR6, UR7 ;  /* 0x000000070006ac82 */ /* 0x000fe40008000000 */
[----:B------:R-:W1:Y:S02]  /*5a70*/  @!UP2 LDCU UR4, c[0x0][0xc20] ;  /* 0x00018400ff04a7ac */ /* 0x000e640008000800 */
[----:B-1----:R-:W-:Y:S04]  /*5a80*/  @!UP2 USHF.R.U32.HI UR6, URZ, UR4, UR6 ;  /* 0x00000004ff06a299 */ /* 0x002fe80008011606 */
[----:B------:R-:W-:Y:S04]  /*5a90*/  @!UP2 USEL UR6, UR15, UR6, !UP0 ;  /* 0x000000060f06a287 */ /* 0x000fe8000c000000 */
[----:B------:R-:W-:Y:S02]  /*5aa0*/  @!UP2 UIADD3 UR4, UPT, UPT, -UR8, UR6, URZ ;  /* 0x000000060804a290 */ /* 0x000fe4000fffe1ff */
[----:B------:R-:W-:Y:S02]  /*5ab0*/  @!UP2 UIADD3 UR6, UPT, UPT, UR8, -UR6, URZ ;  /* 0x800000060806a290 */ /* 0x000fe4000fffe0ff */
[----:B------:R-:W-:Y:S02]  /*5ac0*/  @!UP2 UIMAD UR16, UR4, UR5, UR16 ;  /* 0x000000050410a2a4 */ /* 0x000fe4000f8e0210 */
[----:B------:R-:W-:Y:S01]  /*5ad0*/  @!UP2 UIMAD UR15, UR6, UR10, UR15 ;  /* 0x0000000a060fa2a4 */ /* 0x000fe2000f8e020f */
[----:B------:R-:W-:Y:S11]  /*5ae0*/  BRA.U UP1, `(.L_x_85) ;  /* 0x0000000101107547 */ /* 0x000ff6000b800000 */
[----:B------:R-:W-:Y:S04]  /*5af0*/  MOV R10, UR46 ;  /* 0x0000002e000a7c02 */ /* 0x000fe80008000f00 */
[----:B------:R-:W-:Y:S04]  /*5b00*/  SHF.L.U32 R10, R10, 0x1f, RZ ;  /* 0x0000001f0a0a7819 */ /* 0x000fe800000006ff */
[----:B------:R-:W1:Y:S02]  /*5b10*/  SYNCS.PHASECHK.TRANS64.TRYWAIT P1, [UR24+0x1d8], R10 ;  /* 0x0001d80aff0075a7 */ /* 0x000e640008021118 */
[----:B-1----:R-:W-:Y:S05]  /*5b20*/  @!P1 BRA `(.L_x_86) ;  /* 0x0000004400809947 */ /* 0x002fea0003800000 */
.L_x_85:
[----:B------:R-:W-:Y:S01]  /*5b30*/  UISETP.NE.AND UP1, UPT, UR45, URZ, UPT ;  /* 0x000000ff2d00728c */ /* 0x000fe2000bf25270 */
[----:B------:R-:W-:Y:S01]  /*5b40*/  R2UR UR4, R0 ;  /* 0x00000000000472ca */ /* 0x000fe200000e0000 */
[----:B------:R-:W-:Y:S01]  /*5b50*/  USHF.L.U32 UR11, UR28, 0x6, URZ ;  /* 0x000000061c0b7899 */ /* 0x000fe200080006ff */
[----:B-1----:R-:W-:Y:S05]  /*5b60*/  IMAD.U32 R10, RZ, RZ, UR29 ;  /* 0x0000001dff0a7e24 */ /* 0x002fea000f8e00ff */
[----:B------:R-:W-:Y:S04]  /*5b70*/  IABS R10, R10 ;  /* 0x0000000a000a7213 */ /* 0x000fe80000000000 */
[----:B------:R-:W1:Y:S02]  /*5b80*/  I2F.RP R14, R10 ;  /* 0x0000000a000e7306 */ /* 0x000e640000209400 */
[----:B------:R-:W-:Y:S07]  /*5b90*/  UIMAD.WIDE.U32 UR6, UR37, UR4, URZ ;  /* 0x00000004250672a5 */ /* 0x000fee000f8e00ff */
[----:B------:R-:W-:Y:S02]  /*5ba0*/  UMOV UR12, UR7 ;  /* 0x00000007000c7c82 */ /* 0x000fe40008000000 */
[----:B------:R-:W-:Y:S04]  /*5bb0*/  UIMAD UR4, UR12, UR44, UR4 ;  /* 0x0000002c0c0472a4 */ /* 0x000fe8000f8e0204 */
[----:B------:R-:W-:Y:S01]  /*5bc0*/  UISETP.GT.U32.AND UP0, UPT, UR26, UR4, UPT ;  /* 0x000000041a00728c */ /* 0x000fe2000bf04070 */
[----:B-1----:R-:W1:Y:S10]  /*5bd0*/  MUFU.RCP R14, R14 ;  /* 0x0000000e000e7308 */ /* 0x002e740000001000 */
[----:B------:R-:W-:Y:S02]  /*5be0*/  @!UP0 UIADD3 UR4, UPT, UPT, UR4, -UR26, URZ ;  /* 0x8000001a04048290 */ /* 0x000fe4000fffe0ff */
[----:B------:R-:W-:Y:S02]  /*5bf0*/  @!UP0 UIADD3 UR12, UPT, UPT, UR12, 0x1, URZ ;  /* 0x000000010c0c8890 */ /* 0x000fe4000fffe0ff */
[----:B------:R-:W-:Y:S02]  /*5c00*/  UISETP.GE.U32.AND UP0, UPT, UR4, UR26, UPT ;  /* 0x0000001a0400728c */ /* 0x000fe4000bf06070 */
[----:B------:R-:W-:Y:S01]  /*5c10*/  ULOP3.LUT UR4, UR22, UR27, URZ, 0x3c, !UPT ;  /* 0x0000001b16047292 */ /* 0x000fe2000f8e3cff */
[----:B-1----:R-:W-:Y:S04]  /*5c20*/  VIADD R14, R14, 0xffffffe ;  /* 0x0ffffffe0e0e7836 */ /* 0x002fe80000000000 */
[----:B------:R1:W2:Y:S04]  /*5c30*/  F2I.FTZ.U32.TRUNC.NTZ R15, R14 ;  /* 0x0000000e000f7305 */ /* 0x0002a8000021f000 */
[----:B------:R-:W-:Y:S02]  /*5c40*/  @UP0 UIADD3 UR12, UPT, UPT, UR12, 0x1, URZ ;  /* 0x000000010c0c0890 */ /* 0x000fe4000fffe0ff */
[----:B------:R-:W-:Y:S01]  /*5c50*/  UISETP.GE.AND UP0, UPT, UR4, URZ, UPT ;  /* 0x000000ff0400728c */ /* 0x000fe2000bf06270 */
[----:B-1----:R-:W-:Y:S02]  /*5c60*/  HFMA2 R14, -RZ, RZ, 0, 0 ;  /* 0x00000000ff0e7431 */ /* 0x002fe400000001ff */
[--C-:B--2---:R-:W-:Y:S08]  /*5c70*/  IMAD.MOV R9, RZ, RZ, -R15.reuse ;  /* 0x000000ffff097224 */ /* 0x104ff000078e0a0f */
[----:B------:R-:W-:Y:S02]  /*5c80*/  @!UP0 UIADD3 UR12, UPT, UPT, -UR12, URZ, URZ ;  /* 0x000000ff0c0c8290 */ /* 0x000fe4000fffe1ff */
[----:B------:R-:W-:Y:S01]  /*5c90*/  @!UP5 ULOP3.LUT UR12, URZ, UR27, URZ, 0x33, !UPT ;  /* 0x0000001bff0cd292 */ /* 0x000fe2000f8e33ff */
[----:B------:R-:W-:Y:S05]  /*5ca0*/  IMAD R9, R9, R10, RZ ;  /* 0x0000000a09097224 */ /* 0x000fea00078e02ff */
[----:B------:R-:W-:Y:S02]  /*5cb0*/  IMAD.U32 R0, RZ, RZ, UR12 ;  /* 0x0000000cff007e24 */ /* 0x000fe4000f8e00ff */
[----:B------:R-:W-:Y:S03]  /*5cc0*/  IMAD.HI.U32 R15, R15, R9, R14 ;  /* 0x000000090f0f7227 */ /* 0x000fe600078e000e */
[----:B------:R-:W-:Y:S04]  /*5cd0*/  IABS R0, R0 ;  /* 0x0000000000007213 */ /* 0x000fe80000000000 */
[----:B------:R-:W-:Y:S11]  /*5ce0*/  R2UR UR4, R0 ;  /* 0x00000000000472ca */ /* 0x000ff600000e0000 */
[----:B------:R-:W-:Y:S02]  /*5cf0*/  @!UPT UIADD3 URZ, UPT, UPT, URZ, URZ, URZ ;  /* 0x000000fffffff290 */ /* 0x000fe4000fffe0ff */
[----:B------:R-:W-:Y:S07]  /*5d00*/  UIMAD.WIDE.U32 UR6, UR36, UR4, URZ ;  /* 0x00000004240672a5 */ /* 0x000fee000f8e00ff */
[----:B------:R-:W-:Y:S02]  /*5d10*/  UMOV UR13, UR7 ;  /* 0x00000007000d7c82 */ /* 0x000fe40008000000 */
[----:B------:R-:W-:Y:S04]  /*5d20*/  UIADD3 UR5, UPT, UPT, -UR13, URZ, URZ ;  /* 0x000000ff0d057290 */ /* 0x000fe8000fffe1ff */
[----:B------:R-:W-:Y:S04]  /*5d30*/  UIMAD UR4, UR25, UR5, UR4 ;  /* 0x00000005190472a4 */ /* 0x000fe8000f8e0204 */
[----:B------:R-:W-:Y:S11]  /*5d40*/  UISETP.GT.U32.AND UP0, UPT, UR25, UR4, UPT ;  /* 0x000000041900728c */ /* 0x000ff6000bf04070 */
[----:B------:R-:W-:Y:S02]  /*5d50*/  @!UP0 UIADD3 UR4, UPT, UPT, UR4, -UR25, URZ ;  /* 0x8000001904048290 */ /* 0x000fe4000fffe0ff */
[----:B------:R-:W-:Y:S02]  /*5d60*/  @!UP0 UIADD3 UR13, UPT, UPT, UR13, 0x1, URZ ;  /* 0x000000010d0d8890 */ /* 0x000fe4000fffe0ff */
[----:B------:R-:W-:Y:S02]  /*5d70*/  UISETP.GE.U32.AND UP0, UPT, UR4, UR25, UPT ;  /* 0x000000190400728c */ /* 0x000fe4000bf06070 */
[----:B------:R-:W-:Y:S09]  /*5d80*/  ULOP3.LUT UR4, UR12, UR45, URZ, 0x3c, !UPT ;  /* 0x0000002d0c047292 */ /* 0x000ff2000f8e3cff */
[----:B------:R-:W-:Y:S02]  /*5d90*/  @UP0 UIADD3 UR13, UPT, UPT, UR13, 0x1, URZ ;  /* 0x000000010d0d0890 */ /* 0x000fe4000fffe0ff */
[----:B------:R-:W-:Y:S11]  /*5da0*/  UISETP.GE.AND UP0, UPT, UR4, URZ, UPT ;  /* 0x000000ff0400728c */ /* 0x000ff6000bf06270 */
[----:B------:R-:W-:Y:S02]  /*5db0*/  @!UP0 UIADD3 UR13, UPT, UPT, -UR13, URZ, URZ ;  /* 0x000000ff0d0d8290 */ /* 0x000fe4000fffe1ff */
[----:B------:R-:W-:Y:S02]  /*5dc0*/  @!UP1 ULOP3.LUT UR13, URZ, UR45, URZ, 0x33, !UPT ;  /* 0x0000002dff0d9292 */ /* 0x000fe4000f8e33ff */
[----:B------:R-:W-:Y:S02]  /*5dd0*/  UISETP.NE.AND UP1, UPT, UR29, URZ, UPT ;  /* 0x000000ff1d00728c */ /* 0x000fe4000bf25270 */
[----:B------:R-:W-:Y:S02]  /*5de0*/  ULOP3.LUT UR4, UR13, UR29, URZ, 0x3c, !UPT ;  /* 0x0000001d0d047292 */ /* 0x000fe4000f8e3cff */
[----:B------:R-:W-:Y:S02]  /*5df0*/  IMAD.U32 R0, RZ, RZ, UR13 ;  /* 0x0000000dff007e24 */ /* 0x000fe4000f8e00ff */
[----:B------:R-:W-:Y:S02]  /*5e00*/  UISETP.GE.AND UP0, UPT, UR4, URZ, UPT ;  /* 0x000000ff0400728c */ /* 0x000fe4000bf06270 */
[----:B------:R-:W-:Y:S01]  /*5e10*/  UIADD3 UR4, UPT, UPT, -UR12, URZ, URZ ;  /* 0x000000ff0c047290 */ /* 0x000fe2000fffe1ff */
[----:B------:R-:W-:Y:S03]  /*5e20*/  IABS R0, R0 ;  /* 0x0000000000007213 */ /* 0x000fe60000000000 */
[----:B------:R-:W-:Y:S02]  /*5e30*/  UIMAD UR5, UR27, UR4, UR22 ;  /* 0x000000041b0572a4 */ /* 0x000fe4000f8e0216 */
[----:B------:R-:W-:Y:S01]  /*5e40*/  IMAD.HI.U32 R15, R15, R0, RZ ;  /* 0x000000000f0f7227 */ /* 0x000fe200078e00ff */
[----:B------:R-:W-:Y:S02]  /*5e50*/  UIADD3 UR4, UPT, UPT, -UR13, URZ, URZ ;  /* 0x000000ff0d047290 */ /* 0x000fe4000fffe1ff */
[----:B------:R-:W-:Y:S01]  /*5e60*/  USHF.L.U32 UR22, UR5, 0x6, URZ ;  /* 0x0000000605167899 */ /* 0x000fe200080006ff */
[----:B------:R-:W-:Y:S01]  /*5e70*/  IMAD.MOV R9, RZ, RZ, -R15 ;  /* 0x000000ffff097224 */ /* 0x000fe200078e0a0f */
[----:B------:R-:W-:Y:S03]  /*5e80*/  UIMAD UR12, UR45, UR4, UR12 ;  /* 0x000000042d0c72a4 */ /* 0x000fe6000f8e020c */
[C---:B------:R-:W-:Y:S05]  /*5e90*/  IMAD R0, R10.reuse, R9, R0 ;  /* 0x000000090a007224 */ /* 0x040fea00078e0200 */
[----:B------:R-:W-:Y:S11]  /*5ea0*/  ISETP.GT.U32.AND P1, PT, R10, R0, PT ;  /* 0x000000000a00720c */ /* 0x000ff60003f24070 */
[----:B------:R-:W-:Y:S02]  /*5eb0*/  @!UPT UIADD3 URZ, UPT, UPT, URZ, URZ, URZ ;  /* 0x000000fffffff290 */ /* 0x000fe4000fffe0ff */
[----:B------:R-:W-:Y:S01]  /*5ec0*/  @!P1 IADD3 R15, PT, PT, R15, 0x1, RZ ;  /* 0x000000010f0f9810 */ /* 0x000fe20007ffe0ff */
[----:B------:R-:W-:Y:S01]  /*5ed0*/  @!P1 IMAD.IADD R0, R0, 0x1, -R10 ;  /* 0x0000000100009824 */ /* 0x000fe200078e0a0a */
[----:B------:R-:W-:Y:S04]  /*5ee0*/  ISETP.NE.U32.AND P1, PT, R2, RZ, PT ;  /* 0x000000ff0200720c */ /* 0x000fe80003f25070 */
[----:B------:R-:W-:Y:S02]  /*5ef0*/  ISETP.GE.U32.AND P2, PT, R0, R10, PT ;  /* 0x0000000a0000720c */ /* 0x000fe40003f46070 */
[----:B------:R-:W-:Y:S11]  /*5f00*/  ISETP.NE.AND.EX P1, PT, R3, RZ, PT, P1 ;  /* 0x000000ff0300720c */ /* 0x000ff60003f25310 */
[----:B------:R-:W-:Y:S01]  /*5f10*/  @P2 VIADD R15, R15, 0x1 ;  /* 0x000000010f0f2836 */ /* 0x000fe20000000000 */
[----:B------:R-:W-:Y:S04]  /*5f20*/  ISETP.NE.U32.AND P2, PT, R2, RZ, PT ;  /* 0x000000ff0200720c */ /* 0x000fe80003f45070 */
[----:B------:R-:W-:Y:S02]  /*5f30*/  R2UR UR14, R15 ;  /* 0x000000000f0e72ca */ /* 0x000fe400000e0000 */
[----:B------:R-:W-:Y:S11]  /*5f40*/  ISETP.NE.AND.EX P2, PT, R3, RZ, PT, P2 ;  /* 0x000000ff0300720c */ /* 0x000ff60003f45320 */
[----:B------:R-:W-:Y:S02]  /*5f50*/  @!UP0 UIADD3 UR14, UPT, UPT, -UR14, URZ, URZ ;  /* 0x000000ff0e0e8290 */ /* 0x000fe4000fffe1ff */
[----:B------:R-:W-:Y:S04]  /*5f60*/  @!UP1 ULOP3.LUT UR14, URZ, UR29, URZ, 0x33, !UPT ;  /* 0x0000001dff0e9292 */ /* 0x000fe8000f8e33ff */
[----:B------:R-:W-:Y:S04]  /*5f70*/  UIADD3 UR6, UPT, UPT, -UR14, URZ, URZ ;  /* 0x000000ff0e067290 */ /* 0x000fe8000fffe1ff */
[----:B------:R-:W-:Y:S01]  /*5f80*/  UIMAD UR13, UR29, UR6, UR13 ;  /* 0x000000061d0d72a4 */ /* 0x000fe2000f8e020d */
[----:B------:R-:W-:Y:S11]  /*5f90*/  @!P2 BRA `(.L_x_87) ;  /* 0x000000000030a947 */ /* 0x000ff60003800000 */
[----:B------:R-:W-:Y:S01]  /*5fa0*/  UPLOP3.LUT UP3, UPT, UPT, UPT, UP4, 0x80, 0x8 ;  /* 0x000000000008789c */ /* 0x000fe20003f6f040 */
[----:B------:R-:W-:Y:S01]  /*5fb0*/  MOV R55, 0x1 ;  /* 0x0000000100377802 */ /* 0x000fe20000000f00 */
[----:B------:R-:W1:Y:S04]  /*5fc0*/  LDCU.64 UR4, c[0x0][0x358] ;  /* 0x00006b00ff0477ac */ /* 0x000e680008000a00 */
[----:B------:R-:W-:Y:S11]  /*5fd0*/  PLOP3.LUT P2, PT, PT, PT, UP3, 0x80, 0x8 ;  /* 0x000000000008781c */ /* 0x000ff60003f4f038 */
[----:B------:R-:W-:Y:S02]  /*5fe0*/  @!UPT UIADD3 URZ, UPT, UPT, URZ, URZ, URZ ;  /* 0x000000fffffff290 */ /* 0x000fe4000fffe0ff */
[----:B------:R-:W2:Y:S01]  /*5ff0*/  @P2 LDC.64 R14, c[0x0][0x988] ;  /* 0x00026200ff0e2b82 */ /* 0x000ea20000000a00 */
[----:B------:R-:W-:Y:S04]  /*6000*/  @P2 IMAD R0, R16, R2, RZ ;  /* 0x0000000210002224 */ /* 0x000fe800078e02ff */
[----:B--2---:R-:W-:Y:S01]  /*6010*/  @P2 IMAD.WIDE R14, R0, 0x4, R14 ;  /* 0x00000004000e2825 */ /* 0x004fe200078e020e */
[----:B------:R-:W-:Y:S04]  /*6020*/  MOV R0, 0x1 ;  /* 0x0000000100007802 */ /* 0x000fe80000000f00 */
[----:B-1---5:R1:W5:Y:S01]  /*6030*/  @P2 LDG.E R26, desc[UR4][R14.64] ;  /* 0x000000040e1a2981 */ /* 0x022362000c1e1900 */
[----:B------:R-:W-:Y:S01]  /*6040*/  @!P2 PRMT R55, R0, 0x7610, R55 ;  /* 0x000076100037a816 */ /* 0x000fe20000000037 */
[----:B-1----:R-:W2:Y:S06]  /*6050*/  @!P2 LDC R26, c[0x0][0x980] ;  /* 0x00026000ff1aab82 */ /* 0x002eac0000000800 */
.L_x_87:
[----:B--2--5:R-:W-:Y:S01]  /*6060*/  @!P1 FSETP.EQ.AND P3, PT, R26, RZ, PT ;  /* 0x000000ff1a00920b */ /* 0x024fe20003f62000 */
[----:B------:R-:W-:Y:S01]  /*6070*/  @!UPT UIADD3 URZ, UPT, UPT, URZ, URZ, URZ ;  /* 0x000000fffffff290 */ /* 0x000fe2000fffe0ff */
[----:B------:R-:W-:Y:S11]  /*6080*/  @!P1 BRA `(.L_x_88) ;  /* 0x0000000000149947 */ /* 0x000ff60003800000 */
[----:B------:R-:W-:Y:S02]  /*6090*/  LOP3.LUT P1, RZ, R55, 0xff, RZ, 0xc0, !PT ;  /* 0x000000ff37ff7812 */ /* 0x000fe4000782c0ff */
[----:B------:R-:W-:Y:S04]  /*60a0*/  PLOP3.LUT P3, PT, PT, PT, UP3, 0x80, 0x8 ;  /* 0x000000000008781c */ /* 0x000fe80003f6f038 */
[----:B------:R-:W-:Y:S07]  /*60b0*/  PLOP3.LUT P3, PT, P3, PT, PT, 0x8, 0x80 ;  /* 0x000000000080781c */ /* 0x000fee0001f6e170 */
[----:B------:R-:W-:Y:S11]  /*60c0*/  @P1 FSETP.EQ.AND P3, PT, R26, RZ, PT ;  /* 0x000000ff1a00120b */ /* 0x000ff60003f62000 */
[----:B------:R-:W-:Y:S02]  /*60d0*/  @!UPT UIADD3 URZ, UPT, UPT, URZ, URZ, URZ ;  /* 0x000000fffffff290 */ /* 0x000fe4000fffe0ff */
.L_x_88:
[----:B------:R-:W-:Y:S01]  /*60e0*/  ULEA UR5, UR23, UR24, 0x3 ;  /* 0x0000001817057291 */ /* 0x000fe2000f8e18ff */
[----:B------:R-:W-:Y:S02]  /*60f0*/  SHF.L.U32 R9, R12, 0x1f, RZ ;  /* 0x0000001f0c097819 */ /* 0x000fe400000006ff */
[----:B------:R-:W-:Y:S04]  /*6100*/  ELECT P2, URZ, PT ;  /* 0x0000000000ff782f */ /* 0x000fe80003840000 */
[----:B------:R-:W-:Y:S02]  /*6110*/  PLOP3.LUT P2, PT, P3, P2, PT, 0xf2, 0x2f ;  /* 0x00000000002f781c */ /* 0x000fe40001f45e72 */
[----:B------:R-:W1:Y:S02]  /*6120*/  SYNCS.PHASECHK.TRANS64.TRYWAIT P1, [UR5+0x1b8], R9 ;  /* 0x0001b809ff0075a7 */ /* 0x000e640008021105 */
[----:B-1----:R-:W-:Y:S09]  /*6130*/  @!P1 BRA `(.L_x_89) ;  /* 0x0000004000149947 */ /* 0x002ff20003800000 */
.L_x_201:
[----:B------:R-:W2:Y:S01]  /*6140*/  S2UR UR28, SR_CgaCtaId ;  /* 0x00000000001c79c3 */ /* 0x000ea20000008800 */
[----:B------:R-:W-:Y:S01]  /*6150*/  VOTEU.ALL UP0, P2 ;  /* 0x0000000000ff7886 */ /* 0x000fe20001000000 */
[----:B-1----:R-:W-:Y:S01]  /*6160*/  @!P2 IADD3 R9, P1, PT, R18, 0x680, RZ ;  /* 0x000006801209a810 */ /* 0x002fe20007f3e0ff */
[----:B------:R-:W-:Y:S01]  /*6170*/  UIADD3 UR6, UPT, UPT, UR23, 0x1, URZ ;  /* 0x0000000117067890 */ /* 0x000fe2000fffe0ff */
[----:B------:R-:W-:Y:S01]  /*6180*/  @P0 SHF.R.U32.HI R16, RZ, 0x10, R5 ;  /* 0x00000010ff100819 */ /* 0x000fe20000011605 */
[----:B------:R-:W-:Y:S01]  /*6190*/  UMOV UR48, 0x0 ;  /* 0x0000000000307882 */ /* 0x000fe20000000000 */
[----:B------:R-:W-:Y:S01]  /*61a0*/  @!UP0 ULEA UR4, UR23, UR24, 0xc ;  /* 0x0000001817048291 */ /* 0x000fe2000f8e60ff */
[----:B------:R-:W-:Y:S01]  /*61b0*/  @!P2 IMAD.X R0, RZ, RZ, R19, P1 ;  /* 0x000000ffff00a224 */ /* 0x000fe200008e0613 */
[----:B------:R-:W-:Y:S01]  /*61c0*/  @!P2 R2UR UR7, R9 ;  /* 0x000000000907a2ca */ /* 0x000fe200000e0000 */
[----:B------:R-:W-:Y:S01]  /*61d0*/  UMOV UR49, 0x10000000 ;  /* 0x1000000000317882 */ /* 0x000fe20000000000 */
[----:B------:R-:W-:Y:S02]  /*61e0*/  @!UP0 UIADD3 UR8, UPT, UPT, UR4, 0x400, URZ ;  /* 0x0000040004088890 */ /* 0x000fe4000fffe0ff */
[----:B------:R-:W-:Y:S01]  /*61f0*/  UISETP.NE.AND UP0, UPT, UR6, 0x3, UPT ;  /* 0x000000030600788c */ /* 0x000fe2000bf05270 */
[----:B------:R-:W-:Y:S01]  /*6200*/  @!P2 R2UR UR4, R0 ;  /* 0x000000000004a2ca */ /* 0x000fe200000e0000 */
[----:B------:R-:W-:Y:S02]  /*6210*/  @!P2 IMAD.MOV.U32 R0, RZ, RZ, 0x1000 ;  /* 0x00001000ff00a424 */ /* 0x000fe400078e00ff */
[----:B------:R-:W-:Y:S02]  /*6220*/  USEL UR6, UR6, URZ, UP0 ;  /* 0x000000ff06067287 */ /* 0x000fe40008000000 */
[----:B------:R-:W-:Y:S02]  /*6230*/  USEL UR23, URZ, 0x1, UP0 ;  /* 0x00000001ff177887 */ /* 0x000fe40008000000 */
[----:B------:R-:W-:Y:S01]  /*6240*/  VOTEU.ALL UP0, P2 ;  /* 0x0000000000ff7886 */ /* 0x000fe20001000000 */
[----:B------:R-:W-:Y:S03]  /*6250*/  IMAD.U32 R14, RZ, RZ, UR7 ;  /* 0x00000007ff0e7e24 */ /* 0x000fe6000f8e00ff */
[----:B------:R-:W-:Y:S01]  /*6260*/  LOP3.LUT R12, R12, UR23, RZ, 0x3c, !PT ;  /* 0x000000170c0c7c12 */ /* 0x000fe2000f8e3cff */
[----:B------:R-:W-:Y:S01]  /*6270*/  @!UP0 UMOV UR10, UR22 ;  /* 0x00000016000a8c82 */ /* 0x000fe20008000000 */
[----:B------:R-:W-:Y:S01]  /*6280*/  IMAD.U32 R15, RZ, RZ, UR4 ;  /* 0x00000004ff0f7e24 */ /* 0x000fe2000f8e00ff */
[----:B------:R-:W-:Y:S01]  /*6290*/  @!P2 R2UR UR20, R14 ;  /* 0x000000000e14a2ca */ /* 0x000fe200000e0000 */
[----:B------:R-:W-:Y:S01]  /*62a0*/  UIADD3 UR4, UPT, UPT, UR5, 0x1a0, URZ ;  /* 0x000001a005047890 */ /* 0x000fe2000fffe0ff */
[----:B------:R-:W-:Y:S02]  /*62b0*/  SHF.L.U32 R9, R12, 0x1f, RZ ;  /* 0x0000001f0c097819 */ /* 0x000fe400000006ff */
[----:B------:R-:W-:Y:S01]  /*62c0*/  @!P2 R2UR UR21, R15 ;  /* 0x000000000f15a2ca */ /* 0x000fe200000e0000 */
[----:B--2---:R-:W-:Y:S03]  /*62d0*/  UPRMT UR7, UR28, 0x654, UR4 ;  /* 0x000006541c077896 */ /* 0x004fe60008000004 */
[----:B------:R-:W-:Y:S01]  /*62e0*/  @!UP0 UMOV UR9, UR4 ;  /* 0x0000000400098c82 */ /* 0x000fe20008000000 */
[----:B------:R-:W-:Y:S08]  /*62f0*/  ULEA UR4, UR6, UR24, 0x3 ;  /* 0x0000001806047291 */ /* 0x000ff0000f8e18ff */
[----:B------:R1:W-:Y:S01]  /*6300*/  @!UP0 UTMALDG.5D [UR8], [UR20], desc[UR48] ;  /* 0x00003008140085b4 */ /* 0x0003e20008021000 */
[----:B------:R1:W-:Y:S01]  /*6310*/  @!P2 SYNCS.ARRIVE.TRANS64.RED.A0TR RZ, [UR5+0x1a0], R0 ;  /* 0x0001a000ffffa9a7 */ /* 0x0003e20008300405 */
[----:B------:R-:W-:Y:S01]  /*6320*/  SYNCS.ARRIVE.TRANS64.RED.A1T0 RZ, [UR7], RZ ;  /* 0x000000ffffff79a7 */ /* 0x000fe20008100407 */
[----:B------:R-:W2:Y:S02]  /*6330*/  SYNCS.PHASECHK.TRANS64.TRYWAIT P1, [UR4+0x1b8], R9 ;  /* 0x0001b809ff0075a7 */ /* 0x000ea40008021104 */
[----:B-12---:R-:W-:Y:S05]  /*6340*/  @!P1 BRA `(.L_x_90) ;  /* 0x0000003c00a89947 */ /* 0x006fea0003800000 */
.L_x_203:
[----:B------:R-:W2:Y:S01]  /*6350*/  S2UR UR28, SR_CgaCtaId ;  /* 0x00000000001c79c3 */ /* 0x000ea20000008800 */
[----:B------:R-:W-:Y:S01]  /*6360*/  UPLOP3.LUT UP1, UPT, UPT, UPT, UPT, 0x80, 0x8 ;  /* 0x000000000008789c */ /* 0x000fe20003f2f070 */
[----:B-1----:R-:W-:Y:S01]  /*6370*/  @!P2 IADD3 R9, P1, PT, R18, 0x680, RZ ;  /* 0x000006801209a810 */ /* 0x002fe20007f3e0ff */
[----:B------:R-:W-:Y:S01]  /*6380*/  UMOV UR20, 0x0 ;  /* 0x0000000000147882 */ /* 0x000fe20000000000 */
[----:B------:R-:W-:Y:S01]  /*6390*/  UMOV UR21, 0x10000000 ;  /* 0x1000000000157882 */ /* 0x000fe20000000000 */
[----:B------:R-:W-:Y:S01]  /*63a0*/  VOTEU.ALL UP0, P2 ;  /* 0x0000000000ff7886 */ /* 0x000fe20001000000 */
[----:B------:R-:W-:Y:S01]  /*63b0*/  LOP3.LUT R11, R11, 0x1, RZ, 0x3c, !PT ;  /* 0x000000010b0b7812 */ /* 0x000fe200078e3cff */
[----:B------:R-:W-:Y:S03]  /*63c0*/  @!P2 IMAD.X R0, RZ, RZ, R19, P1 ;  /* 0x000000ffff00a224 */ /* 0x000fe600008e0613 */
[----:B------:R-:W-:Y:S02]  /*63d0*/  @!UP0 ULEA UR5, UR6, UR24, 0xc ;  /* 0x0000001806058291 */ /* 0x000fe4000f8e60ff */
[----:B------:R-:W-:Y:S02]  /*63e0*/  UIADD3 UR6, UPT, UPT, UR6, 0x1, URZ ;  /* 0x0000000106067890 */ /* 0x000fe4000fffe0ff */
[----:B------:R-:W-:Y:S02]  /*63f0*/  @!UP0 UIADD3 UR10, UPT, UPT, UR22, 0x20, URZ ;  /* 0x00000020160a8890 */ /* 0x000fe4000fffe0ff */
[----:B------:R-:W-:Y:S01]  /*6400*/  @!UP0 UIADD3 UR8, UPT, UPT, UR5, 0x400, URZ ;  /* 0x0000040005088890 */ /* 0x000fe2000fffe0ff */
[----:B------:R-:W-:Y:S01]  /*6410*/  @!P2 R2UR UR5, R0 ;  /* 0x000000000005a2ca */ /* 0x000fe200000e0000 */
[----:B------:R-:W-:Y:S02]  /*6420*/  UISETP.NE.AND UP0, UPT, UR6, 0x3, UPT ;  /* 0x000000030600788c */ /* 0x000fe4000bf05270 */
[----:B------:R-:W-:Y:S02]  /*6430*/  UIADD3 UR22, UPT, UPT, UR15, UR43, URZ ;  /* 0x0000002b0f167290 */ /* 0x000fe4000fffe0ff */
[----:B------:R-:W-:Y:S01]  /*6440*/  USEL UR23, UR6, URZ, UP0 ;  /* 0x000000ff06177287 */ /* 0x000fe20008000000 */
[----:B------:R-:W-:Y:S02]  /*6450*/  @!P2 R2UR UR6, R9 ;  /* 0x000000000906a2ca */ /* 0x000fe400000e0000 */
[----:B------:R-:W-:Y:S02]  /*6460*/  PLOP3.LUT P0, PT, PT, PT, UP0, 0x80, 0x8 ;  /* 0x000000000008781c */ /* 0x000fe40003f0f008 */
[----:B------:R-:W-:Y:S02]  /*6470*/  VOTEU.ALL UP0, P2 ;  /* 0x0000000000ff7886 */ /* 0x000fe40001000000 */
[----:B------:R-:W-:Y:S01]  /*6480*/  SEL R0, RZ, 0x1, P0 ;  /* 0x00000001ff007807 */ /* 0x000fe20000000000 */
[----:B------:R-:W-:Y:S01]  /*6490*/  IMAD.U32 R15, RZ, RZ, UR5 ;  /* 0x00000005ff0f7e24 */ /* 0x000fe2000f8e00ff */
[----:B------:R-:W-:Y:S01]  /*64a0*/  UIADD3 UR5, UPT, UPT, UR4, 0x1a0, URZ ;  /* 0x000001a004057890 */ /* 0x000fe2000fffe0ff */
[----:B------:R-:W-:Y:S02]  /*64b0*/  LOP3.LUT P0, RZ, R6, 0x1, RZ, 0xc0, !PT ;  /* 0x0000000106ff7812 */ /* 0x000fe4000780c0ff */
[----:B------:R-:W-:Y:S02]  /*64c0*/  LOP3.LUT R12, R12, R0, RZ, 0x3c, !PT ;  /* 0x000000000c0c7212 */ /* 0x000fe400078e3cff */
[----:B------:R-:W-:Y:S01]  /*64d0*/  IMAD.U32 R14, RZ, RZ, UR6 ;  /* 0x00000006ff0e7e24 */ /* 0x000fe2000f8e00ff */
[----:B------:R-:W-:Y:S01]  /*64e0*/  @!P2 R2UR UR7, R15 ;  /* 0x000000000f07a2ca */ /* 0x000fe200000e0000 */
[----:B------:R-:W-:Y:S01]  /*64f0*/  @!UP0 UMOV UR9, UR5 ;  /* 0x0000000500098c82 */ /* 0x000fe20008000000 */
[----:B--2---:R-:W-:Y:S02]  /*6500*/  UPRMT UR5, UR28, 0x654, UR5 ;  /* 0x000006541c057896 */ /* 0x004fe40008000005 */
[----:B------:R-:W-:Y:S01]  /*6510*/  @!P2 R2UR UR6, R14 ;  /* 0x000000000e06a2ca */ /* 0x000fe200000e0000 */
[----:B------:R-:W-:Y:S11]  /*6520*/  UIADD3 UR28, UPT, UPT, UR16, UR42, URZ ;  /* 0x0000002a101c7290 */ /* 0x000ff6000fffe0ff */
[----:B------:R-:W-:Y:S01]  /*6530*/  @!UPT UIADD3 URZ, UPT, UPT, URZ, URZ, URZ ;  /* 0x000000fffffff290 */ /* 0x000fe2000fffe0ff */
[----:B------:R1:W-:Y:S01]  /*6540*/  @!UP0 UTMALDG.5D [UR8], [UR6], desc[UR20] ;  /* 0x00001408060085b4 */ /* 0x0003e20008021000 */
[----:B------:R1:W-:Y:S01]  /*6550*/  @!P2 SYNCS.ARRIVE.TRANS64.RED.A0TR RZ, [UR4+0x1a0], R8 ;  /* 0x0001a008ffffa9a7 */ /* 0x0003e20008300404 */
[----:B------:R-:W-:Y:S01]  /*6560*/  SYNCS.ARRIVE.TRANS64.RED.A1T0 RZ, [UR5], RZ ;  /* 0x000000ffffff79a7 */ /* 0x000fe20008100405 */
[----:B------:R-:W-:Y:S05]  /*6570*/  @P0 BRA `(.L_x_91) ;  /* 0xffffffec00f80947 */ /* 0x000fea000383ffff */
[----:B------:R-:W-:Y:S01]  /*6580*/  UIADD3 UR5, UPT, UPT, UR24, 0x1b8, URZ ;  /* 0x000001b818057890 */ /* 0x000fe2000fffe0ff */
[----:B------:R-:W-:-:S03]  /*6590*/  SHF.L.U32 R2, R12, 0x1f, RZ ;  /* 0x0000001f0c027819 */ /* 0x000fc600000006ff */
[----:B------:R-:W-:-:S09]  /*65a0*/  ULEA UR4, UR23, UR5, 0x3 ;  /* 0x0000000517047291 */ /* 0x000fd2000f8e18ff */
[----:B------:R-:W2:Y:S02]  /*65b0*/  SYNCS.PHASECHK.TRANS64.TRYWAIT P0, [UR4], R2 ;  /* 0x00000002ff0075a7 */ /* 0x000ea40008001104 */
[----:B--2---:R-:W-:Y:S05]  /*65c0*/  @!P0 BRA `(.L_x_92) ;  /* 0x0000003c00208947 */ /* 0x004fea0003800000 */
.L_x_205:
[----:B------:R-:W-:-:S04]  /*65d0*/  UIADD3 UR4, UPT, UPT, UR23, 0x1, URZ ;  /* 0x0000000117047890 */ /* 0x000fc8000fffe0ff */
[----:B------:R-:W-:-:S04]  /*65e0*/  UISETP.NE.AND UP0, UPT, UR4, 0x3, UPT ;  /* 0x000000030400788c */ /* 0x000fc8000bf05270 */
[----:B------:R-:W-:Y:S02]  /*65f0*/  USEL UR4, UR4, URZ, UP0 ;  /* 0x000000ff04047287 */ /* 0x000fe40008000000 */
[----:B------:R-:W-:-:S04]  /*6600*/  PLOP3.LUT P0, PT, PT, PT, UP0, 0x80, 0x8 ;  /* 0x000000000008781c */ /* 0x000fc80003f0f008 */
[----:B--2---:R-:W-:Y:S01]  /*6610*/  SEL R2, RZ, 0x1, P0 ;  /* 0x00000001ff027807 */ /* 0x004fe20000000000 */
[----:B------:R-:W-:-:S03]  /*6620*/  IMAD.U32 R0, RZ, RZ, UR4 ;  /* 0x00000004ff007e24 */ /* 0x000fc6000f8e00ff */
[----:B------:R-:W-:Y:S01]  /*6630*/  LOP3.LUT R12, R12, R2, RZ, 0x3c, !PT ;  /* 0x000000020c0c7212 */ /* 0x000fe200078e3cff */
[C---:B------:R-:W-:Y:S01]  /*6640*/  VIADD R4, R0.reuse, 0x1 ;  /* 0x0000000100047836 */ /* 0x040fe20000000000 */
[----:B------:R-:W-:Y:S02]  /*6650*/  LEA R2, R0, UR5, 0x3 ;  /* 0x0000000500027c11 */ /* 0x000fe4000f8e18ff */
[----:B------:R-:W-:Y:S02]  /*6660*/  SHF.L.U32 R3, R12, 0x1f, RZ ;  /* 0x0000001f0c037819 */ /* 0x000fe400000006ff */
[----:B------:R-:W-:Y:S02]  /*6670*/  ISETP.NE.AND P0, PT, R4, 0x3, PT ;  /* 0x000000030400780c */ /* 0x000fe40003f05270 */
[----:B------:R-:W2:Y:S02]  /*6680*/  SYNCS.PHASECHK.TRANS64.TRYWAIT P1, [R2+URZ], R3 ;  /* 0x00000003020075a7 */ /* 0x000ea400080211ff */
[----:B------:R-:W-:-:S02]  /*6690*/  SEL R0, RZ, 0x1, P0 ;  /* 0x00000001ff007807 */ /* 0x000fc40000000000 */
[----:B------:R-:W-:Y:S02]  /*66a0*/  SEL R4, R4, RZ, P0 ;  /* 0x000000ff04047207 */ /* 0x000fe40000000000 */
[----:B------:R-:W-:Y:S01]  /*66b0*/  LOP3.LUT R0, R12, R0, RZ, 0x3c, !PT ;  /* 0x000000000c007212 */ /* 0x000fe200078e3cff */
[----:B--2---:R-:W-:Y:S06]  /*66c0*/  @!P1 BRA `(.L_x_93) ;  /* 0x0000003800f89947 */ /* 0x004fec0003800000 */
.L_x_206:
[----:B------:R-:W-:Y:S02]  /*66d0*/  LEA R4, R4, UR5, 0x3 ;  /* 0x0000000504047c11 */ /* 0x000fe4000f8e18ff */
[----:B------:R-:W-:-:S07]  /*66e0*/  SHF.L.U32 R0, R0, 0x1f, RZ ;  /* 0x0000001f00007819 */ /* 0x000fce00000006ff */
.L_x_94:
[----:B---3--:R3:W4:Y:S02]  /*66f0*/  SYNCS.PHASECHK.TRANS64.TRYWAIT P0, [R4+URZ], R0 ;  /* 0x00000000040075a7 */ /* 0x00872400080011ff */
[----:B----4-:R-:W-:Y:S05]  /*6700*/  @!P0 NANOSLEEP.SYNCS 0x989680 ;  /* 0x009896800000895d */ /* 0x010fea0003900000 */
[----:B------:R-:W4:Y:S02]  /*6710*/  @!P0 SYNCS.PHASECHK.TRANS64 P0, [R4+URZ], R0 ;  /* 0x00000000040085a7 */ /* 0x000f2400080010ff */
[----:B-1--4-:R-:W-:Y:S05]  /*6720*/  @P0 EXIT ;  /* 0x000000000000094d */ /* 0x012fea0003800000 */
[----:B------:R-:W-:Y:S05]  /*6730*/  BRA `(.L_x_94) ;  /* 0xfffffffc00ec7947 */ /* 0x000fea000383ffff */
.L_x_82:
[----:B------:R-:W-:-:S06]  /*6740*/  UISETP.GE.AND UP0, UPT, UR15, 0x4, UPT ;  /* 0x000000040f00788c */ /* 0x000fcc000bf06270 */
[----:B------:R-:W-:-:S13]  /*6750*/  PLOP3.LUT P0, PT, PT, PT, UP0, 0x80, 0x8 ;  /* 0x000000000008781c */ /* 0x000fda0003f0f008 */
[----:B-1----:R-:W-:Y:S05]  /*6760*/  @!P0 EXIT ;  /* 0x000000000000894d */ /* 0x002fea0003800000 */
[----:B------:R-:W1:Y:S08]  /*6770*/  S2UR UR4, SR_CgaCtaId ;  /* 0x00000000000479c3 */ /* 0x000e700000008800 */
[----:B------:R-:W-:Y:S01]  /*6780*/  BAR.SYNC.DEFER_BLOCKING 0x6, 0xa0 ;  /* 0x0182800000007b1d */ /* 0x000fe20000010000 */
[C---:B------:R-:W-:Y:S01]  /*6790*/  IMAD.SHL.U32 R6, R54.reuse, 0x20, RZ ;  /* 0x0000002036067824 */ /* 0x040fe200078e00ff */
[----:B------:R-:W-:Y:S01]  /*67a0*/  SHF.R.U32.HI R7, RZ, 0x1, R54 ;  /* 0x00000001ff077819 */ /* 0x000fe20000011636 */
[C---:B------:R-:W-:Y:S01]  /*67b0*/  IMAD.SHL.U32 R0, R54.reuse, 0x4, RZ ;  /* 0x0000000436007824 */ /* 0x040fe200078e00ff */
[----:B------:R-:W-:Y:S01]  /*67c0*/  USHF.R.S32.HI UR54, URZ, 0x1f, UR5 ;  /* 0x0000001fff367899 */ /* 0x000fe20008011405 */
[----:B------:R-:W-:Y:S01]  /*67d0*/  IMAD.SHL.U32 R53, R54, 0x10, RZ ;  /* 0x0000001036357824 */ /* 0x000fe200078e00ff */
[----:B------:R-:W-:Y:S01]  /*67e0*/  UMOV UR50, 0x400 ;  /* 0x0000040000327882 */ /* 0x000fe20000000000 */
[----:B------:R-:W2:Y:S01]  /*67f0*/  LDCU.64 UR6, c[0x0][0x988] ;  /* 0x00013100ff0677ac */ /* 0x000ea20008000a00 */
[----:B------:R-:W-:Y:S01]  /*6800*/  LOP3.LUT R3, R6, 0xc0, RZ, 0xc0, !PT ;  /* 0x000000c006037812 */ /* 0x000fe200078ec0ff */
[----:B------:R-:W3:Y:S01]  /*6810*/  LDC.64 R40, c[0x0][0x988] ;  /* 0x00026200ff287b82 */ /* 0x000ee20000000a00 */
[----:B------:R-:W-:Y:S01]  /*6820*/  LOP3.LUT R53, R53, 0x600, RZ, 0xc0, !PT ;  /* 0x0000060035357812 */ /* 0x000fe200078ec0ff */
[----:B------:R-:W-:Y:S01]  /*6830*/  IMAD.U32 R23, R54, 0x10000, RZ ;  /* 0x0001000036177824 */ /* 0x000fe200078e00ff */
[----:B------:R-:W-:Y:S01]  /*6840*/  LOP3.LUT R0, R3, 0x18, R0, 0xf8, !PT ;  /* 0x0000001803007812 */ /* 0x000fe200078ef800 */
[----:B------:R-:W-:Y:S01]  /*6850*/  IMAD.MOV.U32 R63, RZ, RZ, 0x10 ;  /* 0x00000010ff3f7424 */ /* 0x000fe200078e00ff */
[--C-:B------:R-:W-:Y:S01]  /*6860*/  LOP3.LUT R53, R53, 0x20, R6.reuse, 0xf8, !PT ;  /* 0x0000002035357812 */ /* 0x100fe200078ef806 */
[----:B------:R-:W-:Y:S01]  /*6870*/  ULEA.HI UR54, UR54, UR5, URZ, 0x6 ;  /* 0x0000000536367291 */ /* 0x000fe2000f8f30ff */
[----:B------:R-:W-:Y:S01]  /*6880*/  LOP3.LUT R0, R0, 0x8, R7, 0x78, !PT ;  /* 0x0000000800007812 */ /* 0x000fe200078e7807 */
[----:B------:R-:W4:Y:S01]  /*6890*/  LDC.64 R42, c[0x0][0x990] ;  /* 0x00026400ff2a7b82 */ /* 0x000f220000000a00 */
[----:B------:R-:W-:Y:S01]  /*68a0*/  LOP3.LUT R53, R53, 0x100, R6, 0xf8, !PT ;  /* 0x0000010035357812 */ /* 0x000fe200078ef806 */
[----:B------:R-:W-:Y:S01]  /*68b0*/  IMAD.MOV.U32 R52, RZ, RZ, 0x1 ;  /* 0x00000001ff347424 */ /* 0x000fe200078e00ff */
[C---:B------:R-:W-:Y:S01]  /*68c0*/  LOP3.LUT P0, RZ, R54.reuse, 0x4, RZ, 0xc0, !PT ;  /* 0x0000000436ff7812 */ /* 0x040fe2000780c0ff */
[----:B------:R-:W-:Y:S01]  /*68d0*/  IMAD.MOV.U32 R22, RZ, RZ, RZ ;  /* 0x000000ffff167224 */ /* 0x000fe200078e00ff */
[----:B------:R-:W-:Y:S01]  /*68e0*/  LOP3.LUT R53, R53, R0, RZ, 0xfc, !PT ;  /* 0x0000000035357212 */ /* 0x000fe200078efcff */
[----:B-1----:R-:W-:Y:S01]  /*68f0*/  ULEA UR50, UR4, UR50, 0x18 ;  /* 0x0000003204327291 */ /* 0x002fe2000f8ec0ff */
[----:B------:R-:W-:Y:S01]  /*6900*/  LOP3.LUT R54, R54, 0x60, RZ, 0xc0, !PT ;  /* 0x0000006036367812 */ /* 0x000fe200078ec0ff */
[----:B--2---:R-:W-:Y:S01]  /*6910*/  IMAD.U32 R58, RZ, RZ, UR6 ;  /* 0x00000006ff3a7e24 */ /* 0x004fe2000f8e00ff */
[----:B------:R-:W-:Y:S01]  /*6920*/  CS2R R50, SRZ ;  /* 0x0000000000327805 */ /* 0x000fe2000001ff00 */
[----:B------:R-:W-:Y:S01]  /*6930*/  IMAD.U32 R57, RZ, RZ, UR7 ;  /* 0x00000007ff397e24 */ /* 0x000fe2000f8e00ff */
[----:B------:R-:W1:Y:S01]  /*6940*/  LDCU.64 UR6, c[0x0][0x9b0] ;  /* 0x00013600ff0677ac */ /* 0x000e620008000a00 */
[----:B------:R-:W-:-:S02]  /*6950*/  LOP3.LUT R23, R23, 0x600000, RZ, 0xc0, !PT ;  /* 0x0060000017177812 */ /* 0x000fc400078ec0ff */
[----:B------:R-:W-:Y:S01]  /*6960*/  SEL R63, R63, 0xfffffff0, !P0 ;  /* 0xfffffff03f3f7807 */ /* 0x000fe20004000000 */
[----:B------:R-:W2:Y:S01]  /*6970*/  LDS R2, [UR50+0x230] ;  /* 0x00023032ff027984 */ /* 0x000ea20008000800 */
[----:B------:R-:W-:Y:S01]  /*6980*/  UIADD3 UR4, UPT, UPT, UR50, 0x400, URZ ;  /* 0x0000040032047890 */ /* 0x000fe2000fffe0ff */
[----:B------:R-:W2:Y:S05]  /*6990*/  LDCU UR58, c[0x0][0x370] ;  /* 0x00006e00ff3a77ac */ /* 0x000eaa0008000800 */
[----:B------:R-:W-:Y:S01]  /*69a0*/  IMAD.U32 R0, RZ, RZ, UR4 ;  /* 0x00000004ff007e24 */ /* 0x000fe2000f8e00ff */
[----:B------:R-:W-:Y:S01]  /*69b0*/  UMOV UR52, URZ ;  /* 0x000000ff00347c82 */ /* 0x000fe20008000000 */
[----:B------:R-:W2:Y:S01]  /*69c0*/  LDCU UR48, c[0x0][0xc0c] ;  /* 0x00018180ff3077ac */ /* 0x000ea20008000800 */
[----:B------:R-:W2:Y:S01]  /*69d0*/  LDCU UR38, c[0x0][0xc30] ;  /* 0x00018600ff2677ac */ /* 0x000ea20008000800 */
[----:B-1----:R-:W-:-:S02]  /*69e0*/  IMAD.U32 R60, RZ, RZ, UR6 ;  /* 0x00000006ff3c7e24 */ /* 0x002fc4000f8e00ff */
[----:B------:R-:W-:Y:S01]  /*69f0*/  IMAD.U32 R59, RZ, RZ, UR7 ;  /* 0x00000007ff3b7e24 */ /* 0x000fe2000f8e00ff */
[----:B------:R-:W1:Y:S01]  /*6a00*/  LDCU UR59, c[0x0][0x38c] ;  /* 0x00007180ff3b77ac */ /* 0x000e620008000800 */
[----:B------:R-:W1:Y:S01]  /*6a10*/  LDCU.64 UR46, c[0x0][0xc28] ;  /* 0x00018500ff2e77ac */ /* 0x000e620008000a00 */
[----:B------:R-:W1:Y:S01]  /*6a20*/  LDCU.128 UR60, c[0x0][0xc10] ;  /* 0x00018200ff3c77ac */ /* 0x000e620008000c00 */
[----:B------:R-:W1:Y:S01]  /*6a30*/  LDCU UR57, c[0x0][0x374] ;  /* 0x00006e80ff3977ac */ /* 0x000e620008000800 */
[----:B------:R-:W-:Y:S01]  /*6a40*/  USHF.R.S32.HI UR54, URZ, 0x6, UR54 ;  /* 0x00000006ff367899 */ /* 0x000fe20008011436 */
[----:B------:R-:W-:Y:S01]  /*6a50*/  UMOV UR55, URZ ;  /* 0x000000ff00377c82 */ /* 0x000fe20008000000 */
[----:B------:R-:W-:Y:S01]  /*6a60*/  UMOV UR56, URZ ;  /* 0x000000ff00387c82 */ /* 0x000fe20008000000 */
[C---:B--2---:R-:W-:Y:S01]  /*6a70*/  VIADD R3, R2.reuse, 0x40 ;  /* 0x0000004002037836 */ /* 0x044fe20000000000 */
[----:B------:R-:W-:-:S04]  /*6a80*/  LOP3.LUT R2, R2, 0xffff, RZ, 0xc0, !PT ;  /* 0x0000ffff02027812 */ /* 0x000fc800078ec0ff */
[----:B------:R-:W-:-:S05]  /*6a90*/  LOP3.LUT R3, R3, 0xffff, RZ, 0xc0, !PT ;  /* 0x0000ffff03037812 */ /* 0x000fca00078ec0ff */
[----:B-1-34-:R2:W-:Y:S02]  /*6aa0*/  STL.64 [R1], R2 ;  /* 0x0000000201007387 */ /* 0x01a5e40000100a00 */
.L_x_125:
[----:B--2---:R-:W-:Y:S04]  /*6ab0*/  SHF.L.U32 R2, R50, 0x1f, RZ ;  /* 0x0000001f32027819 */ /* 0x004fe800000006ff */
[----:B------:R-:W1:Y:S02]  /*6ac0*/  SYNCS.PHASECHK.TRANS64.TRYWAIT P0, [UR50+0x1e0], R2 ;  /* 0x0001e002ff0075a7 */ /* 0x000e640008001132 */
[----:B-1----:R-:W-:Y:S05]  /*6ad0*/  @!P0 BRA `(.L_x_95) ;  /* 0x0000003800088947 */ /* 0x002fea0003800000 */
.L_x_208:
[----:B------:R-:W2:Y:S01]  /*6ae0*/  LDS.128 R44, [UR50+0x220] ;  /* 0x00022032ff2c7984 */ /* 0x000ea20008000c00 */
[----:B------:R-:W-:Y:S02]  /*6af0*/  UIADD3 UR4, UPT, UPT, UR50, 0x1e8, URZ ;  /* 0x000001e832047890 */ /* 0x000fe4000fffe0ff */
[----:B------:R-:W-:Y:S02]  /*6b00*/  UISETP.GE.AND UP1, UPT, UR39, 0x1, UPT ;  /* 0x000000012700788c */ /* 0x000fe4000bf26270 */
[----:B------:R-:W-:Y:S01]  /*6b10*/  UPRMT UR4, URZ, 0x654, UR4 ;  /* 0x00000654ff047896 */ /* 0x000fe20008000004 */
[----:B------:R-:W-:Y:S01]  /*6b20*/  @!PT LDS RZ, [RZ] ;  /* 0x00000000fffff984 */ /* 0x000fe20000000800 */
[----:B------:R-:W-:Y:S01]  /*6b30*/  @!PT LDS RZ, [RZ] ;  /* 0x00000000fffff984 */ /* 0x000fe20000000800 */
[----:B------:R-:W-:Y:S01]  /*6b40*/  @!PT LDS RZ, [RZ] ;  /* 0x00000000fffff984 */ /* 0x000fe20000000800 */
[----:B------:R-:W-:Y:S01]  /*6b50*/  @!PT LDS RZ, [RZ] ;  /* 0x00000000fffff984 */ /* 0x000fe20000000800 */
[----:B------:R3:W-:Y:S06]  /*6b60*/  MEMBAR.ALL.CTA ;  /* 0x0000000000007992 */ /* 0x0007ec0000008000 */
[----:B---3--:R-:W3:Y:S02]  /*6b70*/  FENCE.VIEW.ASYNC.S ;  /* 0x00000000000073c6 */ /* 0x008ee40000000000 */
[----:B---3--:R-:W-:Y:S01]  /*6b80*/  SYNCS.ARRIVE.TRANS64.RED.A1T0 RZ, [UR4], RZ ;  /* 0x000000ffffff79a7 */ /* 0x008fe20008100404 */
[----:B--2---:R-:W-:Y:S11]  /*6b90*/  LOP3.LUT P0, RZ, R46, 0x1, RZ, 0xc0, !PT ;  /* 0x000000012eff7812 */ /* 0x004ff6000780c0ff */
[----:B------:R-:W-:Y:S02]  /*6ba0*/  @!UPT UIADD3 URZ, UPT, UPT, URZ, URZ, URZ ;  /* 0x000000fffffff290 */ /* 0x000fe4000fffe0ff */
[----:B------:R-:W-:Y:S01]  /*6bb0*/  VOTEU.ANY UP0, P0 ;  /* 0x0000000000ff7886 */ /* 0x000fe20000000100 */
[----:B------:R-:W-:Y:S11]  /*6bc0*/  PLOP3.LUT P0, PT, PT, PT, UP0, 0x80, 0x8 ;  /* 0x000000000008781c */ /* 0x000ff60003f0f008 */
[----:B------:R-:W-:Y:S02]  /*6bd0*/  @!UPT UIADD3 URZ, UPT, UPT, URZ, URZ, URZ ;  /* 0x000000fffffff290 */ /* 0x000fe4000fffe0ff */
[----:B-1----:R-:W-:Y:S02]  /*6be0*/  @P0 MOV R2, R44 ;  /* 0x0000002c00020202 */ /* 0x002fe40000000f00 */
[----:B------:R-:W-:Y:S02]  /*6bf0*/  @P0 LOP3.LUT R0, R45, 0xffff, RZ, 0xc0, !PT ;  /* 0x0000ffff2d000812 */ /* 0x000fe400078ec0ff */
[----:B------:R-:W-:Y:S02]  /*6c00*/  @P0 R2UR UR6, R2 ;  /* 0x00000000020602ca */ /* 0x000fe400000e0000 */
[----:B------:R-:W-:Y:S01]  /*6c10*/  @P0 R2UR UR5, R0 ;  /* 0x00000000000502ca */ /* 0x000fe200000e0000 */
[----:B------:R-:W-:Y:S05]  /*6c20*/  IMAD.U32 R0, RZ, RZ, UR54 ;  /* 0x00000036ff007e24 */ /* 0x000fea000f8e00ff */
[----:B------:R-:W-:Y:S05]  /*6c30*/  IABS R2, R0 ;  /* 0x0000000000027213 */ /* 0x000fea0000000000 */
[----:B------:R-:W-:Y:S02]  /*6c40*/  @UP0 UMOV UR37, UR6 ;  /* 0x0000000600250c82 */ /* 0x000fe40008000000 */
[----:B------:R-:W-:Y:S01]  /*6c50*/  @UP0 UMOV UR36, UR5 ;  /* 0x0000000500240c82 */ /* 0x000fe20008000000 */
[----:B------:R-:W-:Y:S05]  /*6c60*/  BRA.U !UP1, `(.L_x_96) ;  /* 0x0000000109cc7547 */ /* 0x000fea000b800000 */
[----:B------:R-:W1:Y:S01]  /*6c70*/  LDCU UR9, c[0x0][0xc20] ;  /* 0x00018400ff0977ac */ /* 0x000e620008000800 */
[----:B------:R-:W-:Y:S02]  /*6c80*/  UIMAD.WIDE.U32 UR4, UR57, UR63, URZ ;  /* 0x0000003f390472a5 */ /* 0x000fe4000f8e00ff */
[----:B------:R-:W-:Y:S02]  /*6c90*/  UIMAD.WIDE.U32 UR6, UR58, UR60, URZ ;  /* 0x0000003c3a0672a5 */ /* 0x000fe4000f8e00ff */
[----:B------:R-:W-:Y:S02]  /*6ca0*/  UIMAD.WIDE.U32 UR10, UR36, UR63, URZ ;  /* 0x0000003f240a72a5 */ /* 0x000fe4000f8e00ff */
[----:B------:R-:W-:Y:S02]  /*6cb0*/  UISETP.NE.AND UP0, UPT, UR62, 0x1, UPT ;  /* 0x000000013e00788c */ /* 0x000fe4000bf05270 */
[----:B------:R-:W-:Y:S02]  /*6cc0*/  UISETP.NE.AND UP1, UPT, UR48, 0x1, UPT ;  /* 0x000000013000788c */ /* 0x000fe4000bf25270 */
[----:B------:R-:W-:Y:S02]  /*6cd0*/  UISETP.NE.AND UP2, UPT, UR39, 0x1, UPT ;  /* 0x000000012700788c */ /* 0x000fe4000bf45270 */
[----:B------:R-:W-:Y:S01]  /*6ce0*/  UIMAD.WIDE.U32 UR12, UR37, UR60, URZ ;  /* 0x0000003c250c72a5 */ /* 0x000fe2000f8e00ff */
[----:B------:R-:W-:Y:S01]  /*6cf0*/  UMOV UR4, UR5 ;  /* 0x0000000500047c82 */ /* 0x000fe20008000000 */
[----:B------:R-:W-:Y:S01]  /*6d00*/  UMOV UR6, UR11 ;  /* 0x0000000b00067c82 */ /* 0x000fe20008000000 */
[----:B-1----:R-:W-:Y:S03]  /*6d10*/  USHF.R.U32.HI UR8, URZ, UR9, UR4 ;  /* 0x00000009ff087299 */ /* 0x002fe60008011604 */
[----:B------:R-:W-:Y:S02]  /*6d20*/  UMOV UR4, UR7 ;  /* 0x0000000700047c82 */ /* 0x000fe40008000000 */
[----:B------:R-:W-:Y:S02]  /*6d30*/  USHF.R.U32.HI UR5, URZ, UR61, UR4 ;  /* 0x0000003dff057299 */ /* 0x000fe40008011604 */
[----:B------:R-:W-:Y:S02]  /*6d40*/  USEL UR4, UR57, UR8, !UP0 ;  /* 0x0000000839047287 */ /* 0x000fe4000c000000 */
[----:B------:R-:W-:Y:S02]  /*6d50*/  USHF.R.U32.HI UR8, URZ, UR9, UR6 ;  /* 0x00000009ff087299 */ /* 0x000fe40008011606 */
[----:B------:R-:W-:Y:S02]  /*6d60*/  UIMAD.WIDE.U32 UR6, UR4, UR46, URZ ;  /* 0x0000002e040672a5 */ /* 0x000fe4000f8e00ff */
[----:B------:R-:W-:Y:S02]  /*6d70*/  USEL UR9, UR58, UR5, !UP1 ;  /* 0x000000053a097287 */ /* 0x000fe4000c800000 */
[----:B------:R-:W-:Y:S02]  /*6d80*/  USEL UR8, UR36, UR8, !UP0 ;  /* 0x0000000824087287 */ /* 0x000fe4000c000000 */
[----:B------:R-:W-:Y:S01]  /*6d90*/  UIMAD.WIDE.U32 UR10, UR9, UR46, URZ ;  /* 0x0000002e090a72a5 */ /* 0x000fe2000f8e00ff */
[----:B------:R-:W-:Y:S01]  /*6da0*/  UMOV UR6, UR7 ;  /* 0x0000000700067c82 */ /* 0x000fe20008000000 */
[----:B------:R-:W-:Y:S01]  /*6db0*/  UMOV UR5, UR13 ;  /* 0x0000000d00057c82 */ /* 0x000fe20008000000 */
[----:B------:R-:W-:Y:S02]  /*6dc0*/  @UP2 USHF.R.U32.HI UR4, URZ, UR47, UR6 ;  /* 0x0000002fff042299 */ /* 0x000fe40008011606 */
[----:B------:R-:W-:Y:S02]  /*6dd0*/  USHF.R.U32.HI UR5, URZ, UR61, UR5 ;  /* 0x0000003dff057299 */ /* 0x000fe40008011605 */
[----:B------:R-:W-:Y:S02]  /*6de0*/  UIMAD UR4, UR39, UR4, URZ ;  /* 0x00000004270472a4 */ /* 0x000fe4000f8e02ff */
[----:B------:R-:W-:Y:S02]  /*6df0*/  USEL UR5, UR37, UR5, !UP1 ;  /* 0x0000000525057287 */ /* 0x000fe4000c800000 */
[----:B------:R-:W-:Y:S01]  /*6e00*/  UISETP.GE.AND UP0, UPT, UR8, UR4, UPT ;  /* 0x000000040800728c */ /* 0x000fe2000bf06270 */
[----:B------:R-:W-:Y:S01]  /*6e10*/  UMOV UR6, UR11 ;  /* 0x0000000b00067c82 */ /* 0x000fe20008000000 */
[----:B------:R-:W-:Y:S02]  /*6e20*/  UIMAD.WIDE.U32 UR10, UR8, UR46, URZ ;  /* 0x0000002e080a72a5 */ /* 0x000fe4000f8e00ff */
[----:B------:R-:W-:Y:S04]  /*6e30*/  @UP2 USHF.R.U32.HI UR9, URZ, UR47, UR6 ;  /* 0x0000002fff092299 */ /* 0x000fe80008011606 */
[----:B------:R-:W-:Y:S01]  /*6e40*/  UIMAD UR6, UR39, UR9, URZ ;  /* 0x00000009270672a4 */ /* 0x000fe2000f8e02ff */
[----:B------:R-:W-:Y:S03]  /*6e50*/  UMOV UR4, UR11 ;  /* 0x0000000b00047c82 */ /* 0x000fe60008000000 */
[----:B------:R-:W-:Y:S02]  /*6e60*/  UISETP.GE.OR UP0, UPT, UR5, UR6, UP0 ;  /* 0x000000060500728c */ /* 0x000fe40008706670 */
[----:B------:R-:W-:Y:S02]  /*6e70*/  USHF.R.U32.HI UR4, URZ, UR47, UR4 ;  /* 0x0000002fff047299 */ /* 0x000fe40008011604 */
[----:B------:R-:W-:Y:S02]  /*6e80*/  UIMAD.WIDE.U32 UR6, UR5, UR46, URZ ;  /* 0x0000002e050672a5 */ /* 0x000fe4000f8e00ff */
[----:B------:R-:W-:Y:S02]  /*6e90*/  USEL UR11, UR8, UR4, !UP2 ;  /* 0x00000004080b7287 */ /* 0x000fe4000d000000 */
[----:B------:R-:W-:Y:S02]  /*6ea0*/  UIADD3 UR6, UPT, UPT, -UR5, URZ, URZ ;  /* 0x000000ff05067290 */ /* 0x000fe4000fffe1ff */
[----:B------:R-:W-:Y:S02]  /*6eb0*/  UIADD3 UR10, UPT, UPT, -UR11, URZ, URZ ;  /* 0x000000ff0b0a7290 */ /* 0x000fe4000fffe1ff */
[----:B------:R-:W-:Y:S02]  /*6ec0*/  UIMAD UR6, UR48, UR6, UR37 ;  /* 0x00000006300672a4 */ /* 0x000fe4000f8e0225 */
[----:B------:R-:W-:Y:S01]  /*6ed0*/  UIMAD UR10, UR39, UR10, UR8 ;  /* 0x0000000a270a72a4 */ /* 0x000fe2000f8e0208 */
[----:B------:R-:W-:Y:S01]  /*6ee0*/  @!UP0 UMOV UR4, UR7 ;  /* 0x0000000700048c82 */ /* 0x000fe20008000000 */
[----:B------:R-:W-:Y:S02]  /*6ef0*/  UIADD3 UR7, UPT, UPT, -UR8, URZ, URZ ;  /* 0x000000ff08077290 */ /* 0x000fe4000fffe1ff */
[----:B------:R-:W-:Y:S04]  /*6f00*/  @!UP0 USHF.R.U32.HI UR4, URZ, UR47, UR4 ;  /* 0x0000002fff048299 */ /* 0x000fe80008011604 */
[----:B------:R-:W-:Y:S04]  /*6f10*/  @!UP0 USEL UR4, UR5, UR4, !UP2 ;  /* 0x0000000405048287 */ /* 0x000fe8000d000000 */
[----:B------:R-:W-:Y:S02]  /*6f20*/  @!UP0 UIMAD UR9, UR9, UR10, UR4 ;  /* 0x0000000a090982a4 */ /* 0x000fe4000f8e0204 */
[----:B------:R-:W-:Y:S02]  /*6f30*/  @!UP0 UIADD3 UR10, UPT, UPT, UR11, -UR4, URZ ;  /* 0x800000040b0a8290 */ /* 0x000fe4000fffe0ff */
[----:B------:R-:W-:Y:S02]  /*6f40*/  UIMAD UR4, UR62, UR7, UR36 ;  /* 0x000000073e0472a4 */ /* 0x000fe4000f8e0224 */
[----:B------:R-:W-:Y:S03]  /*6f50*/  @!UP0 UIMAD UR8, UR10, UR39, UR5 ;  /* 0x000000270a0882a4 */ /* 0x000fe6000f8e0205 */
[----:B------:R-:W-:Y:S02]  /*6f60*/  @!UP0 UMOV UR5, UR9 ;  /* 0x0000000900058c82 */ /* 0x000fe40008000000 */
[----:B------:R-:W-:Y:S02]  /*6f70*/  UIMAD UR37, UR5, UR48, UR6 ;  /* 0x00000030052572a4 */ /* 0x000fe4000f8e0206 */
[----:B------:R-:W-:Y:S11]  /*6f80*/  UIMAD UR36, UR8, UR62, UR4 ;  /* 0x0000003e082472a4 */ /* 0x000ff6000f8e0204 */
[----:B------:R-:W-:Y:S01]  /*6f90*/  @!UPT UIADD3 URZ, UPT, UPT, URZ, URZ, URZ ;  /* 0x000000fffffff290 */ /* 0x000fe2000fffe0ff */
.L_x_96:
[----:B------:R-:W1:Y:S01]  /*6fa0*/  LDCU UR16, c[0x0][0x388] ;  /* 0x00007100ff1077ac */ /* 0x000e620008000800 */
[----:B------:R-:W-:Y:S01]  /*6fb0*/  R2UR UR6, R2 ;  /* 0x00000000020672ca */ /* 0x000fe200000e0000 */
[----:B------:R-:W-:Y:S01]  /*6fc0*/  IMAD R2, R22, 0x4, R1 ;  /* 0x0000000416027824 */ /* 0x000fe200078e0201 */
[----:B------:R-:W-:Y:S01]  /*6fd0*/  IABS R0, R0 ;  /* 0x0000000000007213 */ /* 0x000fe20000000000 */
[----:B------:R-:W-:Y:S01]  /*6fe0*/  UIADD3 UR11, UPT, UPT, UR50, 0x400, URZ ;  /* 0x00000400320b7890 */ /* 0x000fe2000fffe0ff */
[----:B------:R-:W-:Y:S01]  /*6ff0*/  @P0 SHF.R.U32.HI R62, RZ, 0x10, R45 ;  /* 0x00000010ff3e0819 */ /* 0x000fe2000001162d */
[----:B------:R-:W-:Y:S02]  /*7000*/  USHF.L.U32 UR42, UR28, 0x6, URZ ;  /* 0x000000061c2a7899 */ /* 0x000fe400080006ff */
[----:B------:R-:W5:Y:S01]  /*7010*/  LDL R2, [R2] ;  /* 0x0000000002027983 */ /* 0x000f620000100800 */
[----:B------:R-:W-:Y:S05]  /*7020*/  IMAD.MOV R0, RZ, RZ, -R0 ;  /* 0x000000ffff007224 */ /* 0x000fea00078e0a00 */
[----:B------:R-:W2:Y:S10]  /*7030*/  I2F.RP R3, UR6 ;  /* 0x0000000600037d06 */ /* 0x000eb40008209400 */
[----:B--2---:R-:W2:Y:S01]  /*7040*/  MUFU.RCP R3, R3 ;  /* 0x0000000300037308 */ /* 0x004ea20000001000 */
[----:B-1----:R-:W-:Y:S02]  /*7050*/  IMAD.U32 R4, RZ, RZ, UR16 ;  /* 0x00000010ff047e24 */ /* 0x002fe4000f8e00ff */
[----:B--2---:R-:W-:Y:S07]  /*7060*/  VIADD R3, R3, 0xffffffe ;  /* 0x0ffffffe03037836 */ /* 0x004fee0000000000 */
[----:B------:R-:W1:Y:S02]  /*7070*/  F2I.FTZ.U32.TRUNC.NTZ R3, R3 ;  /* 0x0000000300037305 */ /* 0x000e64000021f000 */
[----:B-1----:R-:W-:Y:S02]  /*7080*/  R2UR UR5, R3 ;  /* 0x00000000030572ca */ /* 0x002fe400000e0000 */
[----:B------:R-:W-:Y:S01]  /*7090*/  IABS R3, R4 ;  /* 0x0000000400037213 */ /* 0x000fe20000000000 */
[----:B------:R-:W-:Y:S03]  /*70a0*/  IMAD.U32 R4, RZ, RZ, UR22 ;  /* 0x00000016ff047e24 */ /* 0x000fe6000f8e00ff */
[----:B------:R-:W-:Y:S02]  /*70b0*/  R2UR UR7, R3 ;  /* 0x00000000030772ca */ /* 0x000fe400000e0000 */
[----:B------:R-:W-:Y:S04]  /*70c0*/  IABS R4, R4 ;  /* 0x0000000400047213 */ /* 0x000fe80000000000 */
[----:B------:R-:W-:Y:S01]  /*70d0*/  R2UR UR9, R4 ;  /* 0x00000000040972ca */ /* 0x000fe200000e0000 */
[----:B------:R-:W-:Y:S01]  /*70e0*/  UIADD3 UR4, UPT, UPT, URZ, -UR5, URZ ;  /* 0x80000005ff047290 */ /* 0x000fe2000fffe0ff */
[----:B------:R-:W-:Y:S03]  /*70f0*/  IMAD.U32 R4, RZ, RZ, UR59 ;  /* 0x0000003bff047e24 */ /* 0x000fe6000f8e00ff */
[----:B------:R-:W-:Y:S02]  /*7100*/  UIMAD UR8, UR4, UR6, URZ ;  /* 0x00000006040872a4 */ /* 0x000fe4000f8e02ff */
[----:B------:R-:W1:Y:S01]  /*7110*/  I2F.RP R3, UR7 ;  /* 0x0000000700037d06 */ /* 0x000e620008209400 */
[----:B------:R-:W-:Y:S01]  /*7120*/  UMOV UR4, URZ ;  /* 0x000000ff00047c82 */ /* 0x000fe20008000000 */
[----:B------:R-:W-:Y:S01]  /*7130*/  IABS R4, R4 ;  /* 0x0000000400047213 */ /* 0x000fe20000000000 */
[----:B------:R-:W-:Y:S02]  /*7140*/  UIMAD.WIDE.U32 UR4, UR5, UR8, UR4 ;  /* 0x00000008050472a5 */ /* 0x000fe4000f8e0004 */
[----:B------:R-:W-:Y:S05]  /*7150*/  R2UR UR8, R0 ;  /* 0x00000000000872ca */ /* 0x000fea00000e0000 */
[----:B------:R-:W2:Y:S01]  /*7160*/  I2F.RP R6, R4 ;  /* 0x0000000400067306 */ /* 0x000ea20000209400 */
[----:B------:R-:W-:Y:S02]  /*7170*/  UMOV UR4, UR5 ;  /* 0x0000000500047c82 */ /* 0x000fe40008000000 */
[----:B------:R-:W-:Y:S07]  /*7180*/  UIMAD.WIDE.U32 UR4, UR4, UR9, URZ ;  /* 0x00000009040472a5 */ /* 0x000fee000f8e00ff */
[----:B-1----:R-:W1:Y:S01]  /*7190*/  MUFU.RCP R0, R3 ;  /* 0x0000000300007308 */ /* 0x002e620000001000 */
[----:B------:R-:W-:Y:S02]  /*71a0*/  UMOV UR43, UR5 ;  /* 0x00000005002b7c82 */ /* 0x000fe40008000000 */
[----:B------:R-:W-:Y:S07]  /*71b0*/  UIMAD UR4, UR43, UR8, UR9 ;  /* 0x000000082b0472a4 */ /* 0x000fee000f8e0209 */
[----:B--2---:R-:W2:Y:S01]  /*71c0*/  MUFU.RCP R6, R6 ;  /* 0x0000000600067308 */ /* 0x004ea20000001000 */
[----:B------:R-:W-:Y:S01]  /*71d0*/  UISETP.GT.U32.AND UP0, UPT, UR6, UR4, UPT ;  /* 0x000000040600728c */ /* 0x000fe2000bf04070 */
[----:B-1----:R-:W-:Y:S10]  /*71e0*/  IADD3 R0, PT, PT, R0, 0xffffffe, RZ ;  /* 0x0ffffffe00007810 */ /* 0x002ff40007ffe0ff */
[----:B------:R-:W-:Y:S02]  /*71f0*/  @!UP0 UIADD3 UR4, UPT, UPT, UR4, -UR6, URZ ;  /* 0x8000000604048290 */ /* 0x000fe4000fffe0ff */
[----:B------:R-:W-:Y:S01]  /*7200*/  @!UP0 UIADD3 UR43, UPT, UPT, UR43, 0x1, URZ ;  /* 0x000000012b2b8890 */ /* 0x000fe2000fffe0ff */
[----:B------:R-:W1:Y:S01]  /*7210*/  F2I.FTZ.U32.TRUNC.NTZ R0, R0 ;  /* 0x0000000000007305 */ /* 0x000e62000021f000 */
[----:B------:R-:W-:Y:S01]  /*7220*/  UISETP.GE.U32.AND UP2, UPT, UR4, UR6, UPT ;  /* 0x000000060400728c */ /* 0x000fe2000bf46070 */
[----:B--2---:R-:W-:Y:S01]  /*7230*/  VIADD R6, R6, 0xffffffe ;  /* 0x0ffffffe06067836 */ /* 0x004fe20000000000 */
[----:B------:R-:W-:Y:S02]  /*7240*/  ULOP3.LUT UR4, UR22, UR54, URZ, 0x3c, !UPT ;  /* 0x0000003616047292 */ /* 0x000fe4000f8e3cff */
[----:B------:R-:W-:Y:S02]  /*7250*/  UISETP.NE.AND UP0, UPT, UR54, URZ, UPT ;  /* 0x000000ff3600728c */ /* 0x000fe4000bf05270 */
[----:B------:R-:W-:Y:S03]  /*7260*/  UISETP.GE.AND UP1, UPT, UR4, URZ, UPT ;  /* 0x000000ff0400728c */ /* 0x000fe6000bf26270 */
[----:B------:R-:W2:Y:S02]  /*7270*/  F2I.FTZ.U32.TRUNC.NTZ R7, R6 ;  /* 0x0000000600077305 */ /* 0x000ea4000021f000 */
[----:B------:R-:W-:Y:S01]  /*7280*/  @UP2 UIADD3 UR43, UPT, UPT, UR43, 0x1, URZ ;  /* 0x000000012b2b2890 */ /* 0x000fe2000fffe0ff */
[----:B-1----:R-:W-:Y:S05]  /*7290*/  R2UR UR5, R0 ;  /* 0x00000000000572ca */ /* 0x002fea00000e0000 */
[----:B------:R-:W-:Y:S02]  /*72a0*/  @!UP1 UIADD3 UR43, UPT, UPT, -UR43, URZ, URZ ;  /* 0x000000ff2b2b9290 */ /* 0x000fe4000fffe1ff */
[----:B------:R-:W-:Y:S01]  /*72b0*/  @!UP0 ULOP3.LUT UR43, URZ, UR54, URZ, 0x33, !UPT ;  /* 0x00000036ff2b8292 */ /* 0x000fe2000f8e33ff */
[----:B--2---:R-:W-:Y:S01]  /*72c0*/  IADD3 R3, PT, PT, RZ, -R7, RZ ;  /* 0x80000007ff037210 */ /* 0x004fe20007ffe0ff */
[----:B------:R-:W-:Y:S04]  /*72d0*/  IMAD.MOV.U32 R6, RZ, RZ, RZ ;  /* 0x000000ffff067224 */ /* 0x000fe800078e00ff */
[----:B------:R-:W-:Y:S01]  /*72e0*/  IMAD.U32 R0, RZ, RZ, UR43 ;  /* 0x0000002bff007e24 */ /* 0x000fe2000f8e00ff */
[----:B------:R-:W-:Y:S01]  /*72f0*/  UIADD3 UR4, UPT, UPT, URZ, -UR5, URZ ;  /* 0x80000005ff047290 */ /* 0x000fe2000fffe0ff */
[----:B------:R-:W-:Y:S03]  /*7300*/  IMAD R3, R3, R4, RZ ;  /* 0x0000000403037224 */ /* 0x000fe600078e02ff */
[----:B------:R-:W-:Y:S01]  /*7310*/  IABS R0, R0 ;  /* 0x0000000000007213 */ /* 0x000fe20000000000 */
[----:B------:R-:W-:Y:S01]  /*7320*/  UIMAD UR6, UR4, UR7, URZ ;  /* 0x00000007040672a4 */ /* 0x000fe2000f8e02ff */
[----:B------:R-:W-:Y:S02]  /*7330*/  IMAD.HI.U32 R7, R7, R3, R6 ;  /* 0x0000000307077227 */ /* 0x000fe400078e0006 */
[----:B------:R-:W-:Y:S01]  /*7340*/  R2UR UR8, R0 ;  /* 0x00000000000872ca */ /* 0x000fe200000e0000 */
[----:B------:R-:W-:Y:S02]  /*7350*/  UMOV UR4, URZ ;  /* 0x000000ff00047c82 */ /* 0x000fe40008000000 */
[----:B------:R-:W-:Y:S07]  /*7360*/  UIMAD.WIDE.U32 UR4, UR5, UR6, UR4 ;  /* 0x00000006050472a5 */ /* 0x000fee000f8e0004 */
[----:B------:R-:W-:Y:S03]  /*7370*/  UMOV UR4, UR5 ;  /* 0x0000000500047c82 */ /* 0x000fe60008000000 */
        /* <DEDUP_REMOVED lines=8> */
[----:B------:R-:W-:Y:S04]  /*7400*/  ULOP3.LUT UR4, UR43, UR16, URZ, 0x3c, !UPT ;  /* 0x000000102b047292 */ /* 0x000fe8000f8e3cff */
[----:B------:R-:W-:Y:S05]  /*7410*/  UISETP.GE.AND UP0, UPT, UR4, URZ, UPT ;  /* 0x000000ff0400728c */ /* 0x000fea000bf06270 */
[----:B------:R-:W-:Y:S02]  /*7420*/  @UP1 UIADD3 UR44, UPT, UPT, UR44, 0x1, URZ ;  /* 0x000000012c2c1890 */ /* 0x000fe4000fffe0ff */
[----:B------:R-:W-:Y:S04]  /*7430*/  UISETP.NE.AND UP1, UPT, UR16, URZ, UPT ;  /* 0x000000ff1000728c */ /* 0x000fe8000bf25270 */
[----:B------:R-:W-:Y:S07]  /*7440*/  @!UP0 UIADD3 UR44, UPT, UPT, -UR44, URZ, URZ ;  /* 0x000000ff2c2c8290 */ /* 0x000fee000fffe1ff */
[----:B------:R-:W-:Y:S02]  /*7450*/  @!UP1 ULOP3.LUT UR44, URZ, UR16, URZ, 0x33, !UPT ;  /* 0x00000010ff2c9292 */ /* 0x000fe4000f8e33ff */
[----:B------:R-:W-:Y:S04]  /*7460*/  UISETP.NE.AND UP1, UPT, UR38, 0x1, UPT ;  /* 0x000000012600788c */ /* 0x000fe8000bf25270 */
[----:B------:R-:W-:Y:S05]  /*7470*/  IMAD.U32 R0, RZ, RZ, UR44 ;  /* 0x0000002cff007e24 */ /* 0x000fea000f8e00ff */
[----:B------:R-:W-:Y:S02]  /*7480*/  IABS R0, R0 ;  /* 0x0000000000007213 */ /* 0x000fe40000000000 */
[----:B------:R-:W1:Y:S03]  /*7490*/  @!UP1 LDCU.128 UR12, c[0x0][0xc10] ;  /* 0x00018200ff0c97ac */ /* 0x000e660008000c00 */
[----:B------:R-:W-:Y:S04]  /*74a0*/  IMAD.HI.U32 R7, R7, R0, RZ ;  /* 0x0000000007077227 */ /* 0x000fe800078e00ff */
[----:B------:R-:W-:Y:S01]  /*74b0*/  IMAD.MOV R3, RZ, RZ, -R7 ;  /* 0x000000ffff037224 */ /* 0x000fe200078e0a07 */
[----:B------:R-:W2:Y:S03]  /*74c0*/  @!UP1 LDCU UR10, c[0x0][0xc20] ;  /* 0x00018400ff0a97ac */ /* 0x000ea60008000800 */
[C---:B------:R-:W-:Y:S01]  /*74d0*/  IMAD R0, R4.reuse, R3, R0 ;  /* 0x0000000304007224 */ /* 0x040fe200078e0200 */
[----:B------:R-:W3:Y:S04]  /*74e0*/  @!UP1 LDCU UR5, c[0x0][0xc0c] ;  /* 0x00018180ff0597ac */ /* 0x000ee80008000800 */
[----:B------:R-:W-:Y:S01]  /*74f0*/  ISETP.GT.U32.AND P1, PT, R4, R0, PT ;  /* 0x000000000400720c */ /* 0x000fe20003f24070 */
[----:B-1----:R-:W-:Y:S02]  /*7500*/  UIMAD.WIDE.U32 UR6, UR36, UR15, URZ ;  /* 0x0000000f240672a5 */ /* 0x002fe4000f8e00ff */
[----:B------:R-:W-:Y:S02]  /*7510*/  UIMAD.WIDE.U32 UR8, UR37, UR12, URZ ;  /* 0x0000000c250872a5 */ /* 0x000fe4000f8e00ff */
[----:B------:R-:W-:Y:S02]  /*7520*/  @!UP1 UISETP.NE.AND UP0, UPT, UR14, 0x1, UPT ;  /* 0x000000010e00988c */ /* 0x000fe4000bf05270 */
[----:B------:R-:W-:Y:S01]  /*7530*/  ULOP3.LUT UR8, UR44, UR59, URZ, 0x3c, !UPT ;  /* 0x0000003b2c087292 */ /* 0x000fe2000f8e3cff */
[----:B------:R-:W-:Y:S02]  /*7540*/  @!UP1 UMOV UR6, UR7 ;  /* 0x0000000700069c82 */ /* 0x000fe40008000000 */
[----:B------:R-:W-:Y:S01]  /*7550*/  @!UP1 UMOV UR4, UR9 ;  /* 0x0000000900049c82 */ /* 0x000fe20008000000 */
[----:B--2---:R-:W-:Y:S02]  /*7560*/  @!UP1 USHF.R.U32.HI UR6, URZ, UR10, UR6 ;  /* 0x0000000aff069299 */ /* 0x004fe40008011606 */
[-C--:B------:R-:W-:Y:S01]  /*7570*/  @!P1 IADD3 R0, PT, PT, R0, -R4.reuse, RZ ;  /* 0x8000000400009210 */ /* 0x080fe20007ffe0ff */
[----:B---3--:R-:W-:Y:S01]  /*7580*/  @!UP1 UISETP.NE.AND UP2, UPT, UR5, 0x1, UPT ;  /* 0x000000010500988c */ /* 0x008fe2000bf45270 */
[----:B------:R-:W-:Y:S01]  /*7590*/  @!P1 VIADD R7, R7, 0x1 ;  /* 0x0000000107079836 */ /* 0x000fe20000000000 */
[----:B------:R-:W-:Y:S01]  /*75a0*/  @!UP1 USEL UR6, UR36, UR6, !UP0 ;  /* 0x0000000624069287 */ /* 0x000fe2000c000000 */
[----:B------:R-:W-:Y:S01]  /*75b0*/  ISETP.GE.U32.AND P2, PT, R0, R4, PT ;  /* 0x000000040000720c */ /* 0x000fe20003f46070 */
[----:B------:R-:W-:Y:S02]  /*75c0*/  UISETP.GE.AND UP0, UPT, UR8, URZ, UPT ;  /* 0x000000ff0800728c */ /* 0x000fe4000bf06270 */
[----:B------:R-:W-:Y:S04]  /*75d0*/  @!UP1 USHF.R.U32.HI UR4, URZ, UR13, UR4 ;  /* 0x0000000dff049299 */ /* 0x000fe80008011604 */
[----:B------:R-:W-:Y:S02]  /*75e0*/  @!UP1 USEL UR7, UR37, UR4, !UP2 ;  /* 0x0000000425079287 */ /* 0x000fe4000d000000 */
[----:B------:R-:W-:Y:S02]  /*75f0*/  UISETP.NE.AND UP2, UPT, UR59, URZ, UPT ;  /* 0x000000ff3b00728c */ /* 0x000fe4000bf45270 */
[----:B------:R-:W-:Y:S02]  /*7600*/  @!UP1 UIADD3 UR4, UPT, UPT, -UR7, UR6, URZ ;  /* 0x0000000607049290 */ /* 0x000fe4000fffe1ff */
[----:B------:R-:W-:Y:S01]  /*7610*/  @!UP1 UIADD3 UR6, UPT, UPT, UR7, -UR6, URZ ;  /* 0x8000000607069290 */ /* 0x000fe2000fffe0ff */
[----:B------:R-:W-:Y:S01]  /*7620*/  @P2 VIADD R7, R7, 0x1 ;  /* 0x0000000107072836 */ /* 0x000fe20000000000 */
[----:B------:R-:W-:Y:S02]  /*7630*/  @!UP1 UIMAD UR37, UR4, UR5, UR37 ;  /* 0x00000005042592a4 */ /* 0x000fe4000f8e0225 */
[----:B------:R-:W-:Y:S02]  /*7640*/  UIADD3 UR4, UPT, UPT, -UR43, URZ, URZ ;  /* 0x000000ff2b047290 */ /* 0x000fe4000fffe1ff */
[----:B------:R-:W-:Y:S01]  /*7650*/  @!UP1 UIMAD UR36, UR6, UR14, UR36 ;  /* 0x0000000e062492a4 */ /* 0x000fe2000f8e0224 */
[----:B------:R-:W-:Y:S01]  /*7660*/  R2UR UR45, R7 ;  /* 0x00000000072d72ca */ /* 0x000fe200000e0000 */
[----:B------:R-:W-:Y:S02]  /*7670*/  UIMAD UR5, UR54, UR4, UR22 ;  /* 0x00000004360572a4 */ /* 0x000fe4000f8e0216 */
[----:B------:R-:W-:Y:S02]  /*7680*/  UIADD3 UR4, UPT, UPT, -UR44, URZ, URZ ;  /* 0x000000ff2c047290 */ /* 0x000fe4000fffe1ff */
[----:B------:R-:W-:Y:S02]  /*7690*/  USHF.L.U32 UR53, UR5, 0x6, URZ ;  /* 0x0000000605357899 */ /* 0x000fe400080006ff */
[----:B------:R-:W-:Y:S06]  /*76a0*/  UIMAD UR43, UR16, UR4, UR43 ;  /* 0x00000004102b72a4 */ /* 0x000fec000f8e022b */
[----:B------:R-:W-:Y:S02]  /*76b0*/  @!UP0 UIADD3 UR45, UPT, UPT, -UR45, URZ, URZ ;  /* 0x000000ff2d2d8290 */ /* 0x000fe4000fffe1ff */
[----:B------:R-:W-:Y:S02]  /*76c0*/  ULOP3.LUT UP0, URZ, UR11, 0x1b0, URZ, 0xc0, !UPT ;  /* 0x000001b00bff7892 */ /* 0x000fe4000f80c0ff */
[----:B------:R-:W-:Y:S04]  /*76d0*/  @!UP2 ULOP3.LUT UR45, URZ, UR59, URZ, 0x33, !UPT ;  /* 0x0000003bff2da292 */ /* 0x000fe8000f8e33ff */
[----:B------:R-:W-:Y:S04]  /*76e0*/  UIADD3 UR6, UPT, UPT, -UR45, URZ, URZ ;  /* 0x000000ff2d067290 */ /* 0x000fe8000fffe1ff */
[----:B------:R-:W-:Y:S01]  /*76f0*/  UIMAD UR44, UR59, UR6, UR44 ;  /* 0x000000063b2c72a4 */ /* 0x000fe2000f8e022c */
[----:B------:R-:W-:Y:S11]  /*7700*/  BRA.U !UP0, `(.L_x_97) ;  /* 0x00000001087c7547 */ /* 0x000ff6000b800000 */
[----:B------:R-:W1:Y:S01]  /*7710*/  LDCU.64 UR8, c[0x4][0x80] ;  /* 0x01001000ff0877ac */ /* 0x000e620008000a00 */
[----:B------:R-:W-:Y:S01]  /*7720*/  MOV R17, 0x0 ;  /* 0x0000000000117802 */ /* 0x000fe20000000f00 */
[----:B------:R-:W-:Y:S02]  /*7730*/  HFMA2 R12, -RZ, RZ, 0, 5.9604644775390625e-08 ;  /* 0x00000001ff0c7431 */ /* 0x000fe400000001ff */
[----:B------:R-:W-:Y:S01]  /*7740*/  IMAD.MOV.U32 R8, RZ, RZ, 0x70 ;  /* 0x00000070ff087424 */ /* 0x000fe200078e00ff */
[----:B------:R2:W3:Y:S01]  /*7750*/  LDC.64 R14, c[0x4][R17] ;  /* 0x01000000110e7b82 */ /* 0x0004e20000000a00 */
[----:B------:R-:W4:Y:S01]  /*7760*/  LDCU.64 UR6, c[0x4][0x88] ;  /* 0x01001100ff0677ac */ /* 0x000f220008000a00 */
[----:B------:R-:W-:Y:S01]  /*7770*/  IMAD.MOV.U32 R13, RZ, RZ, RZ ;  /* 0x000000ffff0d7224 */ /* 0x000fe200078e00ff */
[----:B------:R-:W2:Y:S01]  /*7780*/  LDCU.64 UR4, c[0x4][0x8] ;  /* 0x01000100ff0477ac */ /* 0x000ea20008000a00 */
[----:B-1----:R-:W-:Y:S01]  /*7790*/  MOV R5, UR9 ;  /* 0x0000000900057c02 */ /* 0x002fe20008000f00 */
[----:B------:R-:W-:Y:S01]  /*77a0*/  IMAD.U32 R4, RZ, RZ, UR8 ;  /* 0x00000008ff047e24 */ /* 0x000fe2000f8e00ff */
[----:B----4-:R-:W-:Y:S01]  /*77b0*/  MOV R7, UR7 ;  /* 0x0000000700077c02 */ /* 0x010fe20008000f00 */
[----:B------:R-:W-:Y:S01]  /*77c0*/  IMAD.U32 R6, RZ, RZ, UR6 ;  /* 0x00000006ff067e24 */ /* 0x000fe2000f8e00ff */
[----:B--2---:R-:W-:Y:S01]  /*77d0*/  MOV R11, UR5 ;  /* 0x00000005000b7c02 */ /* 0x004fe20008000f00 */
[----:B------:R-:W-:Y:S02]  /*77e0*/  IMAD.U32 R10, RZ, RZ, UR4 ;  /* 0x00000004ff0a7e24 */ /* 0x000fe4000f8e00ff */
[----:B------:R-:W-:Y:S07]  /*77f0*/  LEPC R20, `(.L_x_98) ;  /* 0x000000001014794e */ /* 0x000fee0000000000 */
[----:B---3-5:R-:W-:Y:S05]  /*7800*/  CALL.ABS.NOINC R14 ;  /* 0x000000000e007343 */ /* 0x028fea0003c00000 */
.L_x_98:
[----:B------:R-:W1:Y:S01]  /*7810*/  LDCU.64 UR8, c[0x4][0x80] ;  /* 0x01001000ff0877ac */ /* 0x000e620008000a00 */
[----:B------:R2:W3:Y:S01]  /*7820*/  LDC.64 R14, c[0x4][R17] ;  /* 0x01000000110e7b82 */ /* 0x0004e20000000a00 */
[----:B------:R-:W-:Y:S02]  /*7830*/  HFMA2 R12, -RZ, RZ, 0, 5.9604644775390625e-08 ;  /* 0x00000001ff0c7431 */ /* 0x000fe400000001ff */
[----:B------:R-:W-:Y:S02]  /*7840*/  IMAD.MOV.U32 R8, RZ, RZ, 0x70 ;  /* 0x00000070ff087424 */ /* 0x000fe400078e00ff */
[----:B------:R-:W-:Y:S01]  /*7850*/  IMAD.MOV.U32 R13, RZ, RZ, RZ ;  /* 0x000000ffff0d7224 */ /* 0x000fe200078e00ff */
[----:B------:R-:W4:Y:S01]  /*7860*/  LDCU.64 UR6, c[0x4][0x88] ;  /* 0x01001100ff0677ac */ /* 0x000f220008000a00 */
[----:B------:R-:W5:Y:S01]  /*7870*/  LDCU.64 UR4, c[0x4][0x8] ;  /* 0x01000100ff0477ac */ /* 0x000f620008000a00 */
[----:B-1----:R-:W-:Y:S02]  /*7880*/  MOV R4, UR8 ;  /* 0x0000000800047c02 */ /* 0x002fe40008000f00 */
[----:B------:R-:W-:Y:S02]  /*7890*/  MOV R5, UR9 ;  /* 0x0000000900057c02 */ /* 0x000fe40008000f00 */
[----:B----4-:R-:W-:Y:S01]  /*78a0*/  MOV R7, UR7 ;  /* 0x0000000700077c02 */ /* 0x010fe20008000f00 */
[----:B------:R-:W-:Y:S01]  /*78b0*/  IMAD.U32 R6, RZ, RZ, UR6 ;  /* 0x00000006ff067e24 */ /* 0x000fe2000f8e00ff */
[----:B-----5:R-:W-:Y:S01]  /*78c0*/  MOV R11, UR5 ;  /* 0x00000005000b7c02 */ /* 0x020fe20008000f00 */
[----:B--2---:R-:W-:Y:S02]  /*78d0*/  IMAD.U32 R10, RZ, RZ, UR4 ;  /* 0x00000004ff0a7e24 */ /* 0x004fe4000f8e00ff */
[----:B------:R-:W-:Y:S07]  /*78e0*/  LEPC R20, `(.L_x_97) ;  /* 0x000000001014794e */ /* 0x000fee0000000000 */
[----:B---3--:R-:W-:Y:S05]  /*78f0*/  CALL.ABS.NOINC R14 ;  /* 0x000000000e007343 */ /* 0x008fea0003c00000 */
.L_x_97:
[----:B------:R-:W-:Y:S02]  /*7900*/  R2UR UR7, R58 ;  /* 0x000000003a0772ca */ /* 0x000fe400000e0000 */
[----:B------:R-:W-:Y:S02]  /*7910*/  R2UR UR6, R60 ;  /* 0x000000003c0672ca */ /* 0x000fe400000e0000 */
[----:B------:R-:W-:Y:S02]  /*7920*/  ISETP.NE.U32.AND P1, PT, R42, RZ, PT ;  /* 0x000000ff2a00720c */ /* 0x000fe40003f25070 */
[----:B------:R-:W-:Y:S02]  /*7930*/  R2UR UR5, R57 ;  /* 0x00000000390572ca */ /* 0x000fe400000e0000 */
[----:B------:R-:W-:Y:S02]  /*7940*/  R2UR UR4, R59 ;  /* 0x000000003b0472ca */ /* 0x000fe400000e0000 */
[----:B------:R-:W-:Y:S02]  /*7950*/  ISETP.NE.AND.EX P1, PT, R43, RZ, PT, P1 ;  /* 0x000000ff2b00720c */ /* 0x000fe40003f25310 */
[----:B------:R-:W-:Y:S02]  /*7960*/  ISETP.NE.AND P6, PT, R61, RZ, PT ;  /* 0x000000ff3d00720c */ /* 0x000fe40003fc5270 */
[----:B------:R-:W-:Y:S01]  /*7970*/  ISETP.NE.U32.AND P3, PT, RZ, UR7, PT ;  /* 0x00000007ff007c0c */ /* 0x000fe2000bf65070 */
[----:B------:R-:W-:Y:S01]  /*7980*/  UISETP.NE.U32.AND UP0, UPT, UR6, URZ, UPT ;  /* 0x000000ff0600728c */ /* 0x000fe2000bf05070 */
[----:B------:R-:W-:Y:S03]  /*7990*/  PLOP3.LUT P2, PT, PT, PT, PT, 0x8, 0x80 ;  /* 0x000000000080781c */ /* 0x000fe60003f4e170 */
[----:B------:R-:W-:Y:S02]  /*79a0*/  ISETP.NE.AND.EX P3, PT, RZ, UR5, PT, P3 ;  /* 0x00000005ff007c0c */ /* 0x000fe4000bf65330 */
[----:B------:R-:W-:Y:S04]  /*79b0*/  UISETP.NE.AND.EX UP0, UPT, UR4, URZ, UPT, UP0 ;  /* 0x000000ff0400728c */ /* 0x000fe8000bf05300 */
[----:B------:R-:W-:Y:S01]  /*79c0*/  @P6 PLOP3.LUT P2, PT, P1, PT, PT, 0x80, 0x8 ;  /* 0x000000000008681c */ /* 0x000fe20000f4f070 */
[----:B------:R-:W-:Y:S01]  /*79d0*/  @!UPT UIADD3 URZ, UPT, UPT, URZ, URZ, URZ ;  /* 0x000000fffffff290 */ /* 0x000fe2000fffe0ff */
[----:B------:R-:W-:Y:S11]  /*79e0*/  @!P1 BRA `(.L_x_99) ;  /* 0x0000000000309947 */ /* 0x000ff60003800000 */
[----:B------:R-:W-:Y:S01]  /*79f0*/  ISETP.NE.U32.AND P0, PT, R40, RZ, PT ;  /* 0x000000ff2800720c */ /* 0x000fe20003f05070 */
[----:B------:R-:W1:Y:S01]  /*7a00*/  LDCU.64 UR4, c[0x0][0x358] ;  /* 0x00006b00ff0477ac */ /* 0x000e620008000a00 */
[----:B------:R-:W-:Y:S02]  /*7a10*/  IMAD.MOV.U32 R55, RZ, RZ, 0x1 ;  /* 0x00000001ff377424 */ /* 0x000fe400078e00ff */
[----:B------:R-:W-:Y:S11]  /*7a20*/  ISETP.NE.AND.EX P0, PT, R41, RZ, PT, P0 ;  /* 0x000000ff2900720c */ /* 0x000ff60003f05300 */
[----:B------:R-:W-:Y:S02]  /*7a30*/  @!UPT UIADD3 URZ, UPT, UPT, URZ, URZ, URZ ;  /* 0x000000fffffff290 */ /* 0x000fe4000fffe0ff */
[----:B------:R-:W2:Y:S01]  /*7a40*/  @P0 LDC.64 R4, c[0x0][0x988] ;  /* 0x00026200ff040b82 */ /* 0x000ea20000000a00 */
[----:B------:R-:W-:Y:S04]  /*7a50*/  @P0 IMAD R0, R16, R42, RZ ;  /* 0x0000002a10000224 */ /* 0x000fe800078e02ff */
[----:B--2---:R-:W-:Y:S04]  /*7a60*/  @P0 IMAD.WIDE R4, R0, 0x4, R4 ;  /* 0x0000000400040825 */ /* 0x004fe800078e0204 */
[----:B------:R-:W-:Y:S01]  /*7a70*/  HFMA2 R0, -RZ, RZ, 0, 5.9604644775390625e-08 ;  /* 0x00000001ff007431 */ /* 0x000fe200000001ff */
[----:B-1---5:R1:W5:Y:S04]  /*7a80*/  @P0 LDG.E R26, desc[UR4][R4.64] ;  /* 0x00000004041a0981 */ /* 0x022368000c1e1900 */
[----:B------:R-:W-:Y:S01]  /*7a90*/  @!P0 PRMT R55, R0, 0x7610, R55 ;  /* 0x0000761000378816 */ /* 0x000fe20000000037 */
[----:B-1----:R-:W2:Y:S06]  /*7aa0*/  @!P0 LDC R26, c[0x0][0x980] ;  /* 0x00026000ff1a8b82 */ /* 0x002eac0000000800 */
.L_x_99:
[----:B------:R-:W-:Y:S05]  /*7ab0*/  BRA.U !UP0, `(.L_x_100) ;  /* 0x00000001082c7547 */ /* 0x000fea000b800000 */
[----:B------:R-:W1:Y:S01]  /*7ac0*/  LDCU.64 UR4, c[0x0][0x9a8] ;  /* 0x00013500ff0477ac */ /* 0x000e620008000a00 */
[----:B------:R-:W-:Y:S01]  /*7ad0*/  R2UR UR8, R60 ;  /* 0x000000003c0872ca */ /* 0x000fe200000e0000 */
[----:B------:R-:W3:Y:S01]  /*7ae0*/  LDCU.64 UR6, c[0x0][0x358] ;  /* 0x00006b00ff0677ac */ /* 0x000ee20008000a00 */
[----:B-1----:R-:W-:Y:S04]  /*7af0*/  ISETP.NE.U32.AND P0, PT, RZ, UR4, PT ;  /* 0x00000004ff007c0c */ /* 0x002fe8000bf05070 */
[----:B------:R-:W-:Y:S11]  /*7b00*/  ISETP.NE.AND.EX P0, PT, RZ, UR5, PT, P0 ;  /* 0x00000005ff007c0c */ /* 0x000ff6000bf05300 */
[----:B------:R-:W-:Y:S02]  /*7b10*/  @!UPT UIADD3 URZ, UPT, UPT, URZ, URZ, URZ ;  /* 0x000000fffffff290 */ /* 0x000fe4000fffe0ff */
[----:B------:R-:W1:Y:S01]  /*7b20*/  @P0 LDC.64 R4, c[0x0][0x9a8] ;  /* 0x00026a00ff040b82 */ /* 0x000e620000000a00 */
[----:B------:R-:W-:Y:S04]  /*7b30*/  @P0 IMAD R0, R16, UR8, RZ ;  /* 0x0000000810000c24 */ /* 0x000fe8000f8e02ff */
[----:B-1----:R-:W-:Y:S05]  /*7b40*/  @P0 IMAD.WIDE R4, R0, 0x4, R4 ;  /* 0x0000000400040825 */ /* 0x002fea00078e0204 */
[----:B---3-5:R1:W5:Y:S02]  /*7b50*/  @P0 LDG.E R24, desc[UR6][R4.64] ;  /* 0x0000000604180981 */ /* 0x028364000c1e1900 */
[----:B-1----:R-:W3:Y:S02]  /*7b60*/  @!P0 LDC R24, c[0x0][0x9a0] ;  /* 0x00026800ff188b82 */ /* 0x002ee40000000800 */
.L_x_100:
[----:B--2--5:R-:W-:Y:S01]  /*7b70*/  FSETP.NEU.AND P0, PT, R26, RZ, PT ;  /* 0x000000ff1a00720b */ /* 0x024fe20003f0d000 */
[----:B------:R-:W-:Y:S01]  /*7b80*/  IMAD.U32 R0, RZ, RZ, UR52 ;  /* 0x00000034ff007e24 */ /* 0x000fe2000f8e00ff */
[----:B------:R-:W-:Y:S01]  /*7b90*/  SEL R4, RZ, 0xffffffff, P3 ;  /* 0xffffffffff047807 */ /* 0x000fe20001800000 */
[----:B------:R-:W-:Y:S01]  /*7ba0*/  BSSY B1, `(.L_x_101) ;  /* 0x0000034000017945 */ /* 0x000fe20003800000 */
[----:B------:R-:W-:Y:S01]  /*7bb0*/  @P6 LOP3.LUT P3, RZ, R55, 0xff, RZ, 0xc0, !PT ;  /* 0x000000ff37ff6812 */ /* 0x000fe2000786c0ff */
[----:B------:R-:W-:Y:S01]  /*7bc0*/  IMAD.MOV.U32 R69, RZ, RZ, 0x1 ;  /* 0x00000001ff457424 */ /* 0x000fe200078e00ff */
[----:B------:R-:W-:Y:S01]  /*7bd0*/  @P6 SEL R65, RZ, 0xffffffff, P0 ;  /* 0xffffffffff416807 */ /* 0x000fe20000000000 */
[----:B------:R-:W-:Y:S01]  /*7be0*/  IMAD.IADD R25, R23, 0x1, R2 ;  /* 0x0000000117197824 */ /* 0x000fe200078e0202 */
[----:B------:R-:W-:Y:S01]  /*7bf0*/  LOP3.LUT R67, R52, 0x1, RZ, 0x3c, !PT ;  /* 0x0000000134437812 */ /* 0x000fe200078e3cff */
[----:B------:R-:W-:Y:S01]  /*7c00*/  IMAD.U32 R68, RZ, RZ, UR52 ;  /* 0x00000034ff447e24 */ /* 0x000fe2000f8e00ff */
[----:B------:R-:W-:Y:S02]  /*7c10*/  @P2 SEL R65, R4, R65, !P3 ;  /* 0x0000004104412207 */ /* 0x000fe40005800000 */
[----:B------:R-:W-:Y:S02]  /*7c20*/  CS2R R38, SRZ ;  /* 0x0000000000267805 */ /* 0x000fe4000001ff00 */
[----:B------:R-:W-:Y:S02]  /*7c30*/  LEA R0, R0, UR50, 0x3 ;  /* 0x0000003200007c11 */ /* 0x000fe4000f8e18ff */
[----:B------:R-:W-:Y:S02]  /*7c40*/  CS2R R36, SRZ ;  /* 0x0000000000247805 */ /* 0x000fe4000001ff00 */
[----:B------:R-:W-:Y:S02]  /*7c50*/  @P6 LOP3.LUT R65, R65, 0x1, RZ, 0xc0, !PT ;  /* 0x0000000141416812 */ /* 0x000fe400078ec0ff */
[----:B------:R-:W-:Y:S02]  /*7c60*/  CS2R R30, SRZ ;  /* 0x00000000001e7805 */ /* 0x000fe4000001ff00 */
[----:B------:R-:W-:Y:S02]  /*7c70*/  LEA R27, R22, UR50, 0x3 ;  /* 0x00000032161b7c11 */ /* 0x000fe4000f8e18ff */
[----:B------:R-:W-:Y:S02]  /*7c80*/  CS2R R28, SRZ ;  /* 0x00000000001c7805 */ /* 0x000fe4000001ff00 */
[----:B------:R-:W-:Y:S02]  /*7c90*/  ISETP.NE.U32.OR P5, PT, R65, 0x1, !P6 ;  /* 0x000000014100780c */ /* 0x000fe400077a5470 */
[----:B------:R-:W-:Y:S02]  /*7ca0*/  LOP3.LUT P2, R64, R55, 0xff, RZ, 0xc0, !PT ;  /* 0x000000ff37407812 */ /* 0x000fe4000784c0ff */
[----:B------:R-:W-:Y:S04]  /*7cb0*/  SEL R70, RZ, 0xffffffff, P0 ;  /* 0xffffffffff467807 */ /* 0x000fe80000000000 */
[----:B------:R-:W-:Y:S04]  /*7cc0*/  @P1 SEL R70, R4, R70, !P2 ;  /* 0x0000004604461207 */ /* 0x000fe80005000000 */
[----:B------:R-:W-:Y:S02]  /*7cd0*/  LOP3.LUT R70, R70, 0x1, RZ, 0xc0, !PT ;  /* 0x0000000146467812 */ /* 0x000fe400078ec0ff */
[----:B------:R-:W-:Y:S04]  /*7ce0*/  @P5 SHF.L.U32 R3, R67, 0x1f, RZ ;  /* 0x0000001f43035819 */ /* 0x000fe800000006ff */
[----:B------:R1:W2:Y:S02]  /*7cf0*/  @P5 SYNCS.PHASECHK.TRANS64.TRYWAIT P4, [R0+URZ+0x1a0], R3 ;  /* 0x0001a003000055a7 */ /* 0x0002a400080811ff */
[----:B-1----:R-:W-:Y:S04]  /*7d00*/  SHF.L.U32 R3, R51, 0x1f, RZ ;  /* 0x0000001f33037819 */ /* 0x002fe800000006ff */
[----:B------:R1:W4:Y:S01]  /*7d10*/  SYNCS.PHASECHK.TRANS64.TRYWAIT P3, [R27+URZ+0x1f0], R3 ;  /* 0x0001f0031b0075a7 */ /* 0x00032200080611ff */
[----:B--2---:R-:W-:Y:S01]  /*7d20*/  @P5 SEL R69, RZ, 0x1, !P4 ;  /* 0x00000001ff455807 */ /* 0x004fe20006000000 */
[----:B-1----:R-:W-:Y:S06]  /*7d30*/  @!P5 BRA `(.L_x_102) ;  /* 0x000000000068d947 */ /* 0x002fec0003800000 */
[----:B------:R-:W-:Y:S01]  /*7d40*/  ISETP.NE.AND P1, PT, R69, RZ, PT ;  /* 0x000000ff4500720c */ /* 0x000fe20003f25270 */
[----:B------:R-:W-:Y:S01]  /*7d50*/  BSSY B0, `(.L_x_103) ;  /* 0x0000007000007945 */ /* 0x000fe20003800000 */
[----:B------:R-:W-:Y:S01]  /*7d60*/  ISETP.NE.U32.AND P0, PT, R70, 0x1, PT ;  /* 0x000000014600780c */ /* 0x000fe20003f05070 */
[----:B------:R-:W-:Y:S10]  /*7d70*/  IMAD.U32 R2, RZ, RZ, UR52 ;  /* 0x00000034ff027e24 */ /* 0x000ff4000f8e00ff */
[----:B------:R-:W-:Y:S05]  /*7d80*/  @P1 BRA `(.L_x_104) ;  /* 0x00000000000c1947 */ /* 0x000fea0003800000 */
[----:B------:R-:W-:Y:S04]  /*7d90*/  SHF.L.U32 R4, R67, 0x1f, RZ ;  /* 0x0000001f43047819 */ /* 0x000fe800000006ff */
[----:B------:R-:W1:Y:S02]  /*7da0*/  SYNCS.PHASECHK.TRANS64.TRYWAIT P1, [R0+URZ+0x1a0], R4 ;  /* 0x0001a004000075a7 */ /* 0x000e6400080211ff */
[----:B-1----:R-:W-:Y:S05]  /*7db0*/  @!P1 BRA `(.L_x_105) ;  /* 0x0000002400689947 */ /* 0x002fea0003800000 */
.L_x_104:
[----:B------:R-:W-:Y:S05]  /*7dc0*/  BSYNC B0 ;  /* 0x0000000000007941 */ /* 0x000fea0003800000 */
.L_x_103:
[----:B------:R-:W-:Y:S01]  /*7dd0*/  @P0 IMAD R2, R2, 0x800, R53 ;  /* 0x0000080002020824 */ /* 0x000fe200078e0235 */
[----:B------:R-:W-:Y:S02]  /*7de0*/  CS2R R30, SRZ ;  /* 0x00000000001e7805 */ /* 0x000fe4000001ff00 */
[----:B------:R-:W-:Y:S02]  /*7df0*/  CS2R R28, SRZ ;  /* 0x00000000001c7805 */ /* 0x000fe4000001ff00 */
[----:B------:R-:W-:Y:S02]  /*7e00*/  CS2R R38, SRZ ;  /* 0x0000000000267805 */ /* 0x000fe4000001ff00 */
[----:B------:R-:W-:Y:S02]  /*7e10*/  CS2R R36, SRZ ;  /* 0x0000000000247805 */ /* 0x000fe4000001ff00 */
[----:B------:R-:W-:Y:S01]  /*7e20*/  @P0 LEA R2, R2, UR50, 0x1 ;  /* 0x0000003202020c11 */ /* 0x000fe2000f8e08ff */
[----:B------:R-:W-:Y:S05]  /*7e30*/  @P0 WARPSYNC.ALL ;  /* 0x0000000000000948 */ /* 0x000fea0003800000 */
[----:B------:R-:W2:Y:S01]  /*7e40*/  @P0 LDSM.16.M88.4 R28, [R2+0x400] ;  /* 0x00040000021c083b */ /* 0x000ea20000000200 */
[----:B------:R-:W-:Y:S01]  /*7e50*/  UIADD3 UR4, UPT, UPT, UR52, 0x1, URZ ;  /* 0x0000000134047890 */ /* 0x000fe2000fffe0ff */
[----:B-1----:R-:W-:Y:S03]  /*7e60*/  @P0 IMAD R0, R63, 0x2, R2 ;  /* 0x000000023f000824 */ /* 0x002fe600078e0202 */
[----:B------:R-:W-:Y:S02]  /*7e70*/  UISETP.NE.AND UP0, UPT, UR4, 0x3, UPT ;  /* 0x000000030400788c */ /* 0x000fe4000bf05270 */
[----:B------:R1:W2:Y:S02]  /*7e80*/  @P0 LDSM.16.M88.4 R36, [R0+0x400] ;  /* 0x000400000024083b */ /* 0x0002a40000000200 */
[----:B------:R-:W-:Y:S02]  /*7e90*/  USEL UR4, UR4, URZ, UP0 ;  /* 0x000000ff04047287 */ /* 0x000fe40008000000 */
[----:B------:R-:W-:Y:S04]  /*7ea0*/  PLOP3.LUT P0, PT, PT, PT, UP0, 0x80, 0x8 ;  /* 0x000000000008781c */ /* 0x000fe80003f0f008 */
[----:B------:R-:W-:Y:S01]  /*7eb0*/  IMAD.U32 R68, RZ, RZ, UR4 ;  /* 0x00000004ff447e24 */ /* 0x000fe2000f8e00ff */
[----:B-1----:R-:W-:Y:S04]  /*7ec0*/  SEL R0, RZ, 0x1, P0 ;  /* 0x00000001ff007807 */ /* 0x002fe80000000000 */
[----:B------:R-:W-:Y:S02]  /*7ed0*/  LOP3.LUT R67, R67, R0, RZ, 0x3c, !PT ;  /* 0x0000000043437212 */ /* 0x000fe400078e3cff */
.L_x_102:
[----:B------:R-:W-:Y:S05]  /*7ee0*/  BSYNC B1 ;  /* 0x0000000000017941 */ /* 0x000fea0003800000 */
.L_x_101:
[----:B------:R-:W-:Y:S04]  /*7ef0*/  SHF.R.U32.HI R0, RZ, 0x15, R25 ;  /* 0x00000015ff007819 */ /* 0x000fe80000011619 */
[----:B------:R-:W-:Y:S01]  /*7f00*/  LOP3.LUT P0, RZ, R0, 0x3, R56, 0x48, !PT ;  /* 0x0000000300ff7812 */ /* 0x000fe20007804838 */
[----:B------:R-:W-:Y:S01]  /*7f10*/  @!UPT UIADD3 URZ, UPT, UPT, URZ, URZ, URZ ;  /* 0x000000fffffff290 */ /* 0x000fe2000fffe0ff */
[----:B----4-:R-:W-:Y:S11]  /*7f20*/  @P3 BRA `(.L_x_106) ;  /* 0x0000000000083947 */ /* 0x010ff60003800000 */
[----:B------:R-:W1:Y:S02]  /*7f30*/  SYNCS.PHASECHK.TRANS64.TRYWAIT P1, [R27+URZ+0x1f0], R3 ;  /* 0x0001f0031b0075a7 */ /* 0x000e6400080211ff */
[----:B-1----:R-:W-:Y:S05]  /*7f40*/  @!P1 BRA `(.L_x_107) ;  /* 0x0000002400189947 */ /* 0x002fea0003800000 */
.L_x_106:
[----:B------:R-:W-:Y:S05]  /*7f50*/  @!P0 BRA `(.L_x_108) ;  /* 0x0000000000408947 */ /* 0x000fea0003800000 */
[----:B------:R-:W4:Y:S01]  /*7f60*/  LDCU.64 UR8, c[0x4][0x70] ;  /* 0x01000e00ff0877ac */ /* 0x000f220008000a00 */
[----:B-1----:R-:W-:Y:S01]  /*7f70*/  MOV R3, 0x0 ;  /* 0x0000000000037802 */ /* 0x002fe20000000f00 */
[----:B------:R-:W-:Y:S02]  /*7f80*/  HFMA2 R12, -RZ, RZ, 0, 5.9604644775390625e-08 ;  /* 0x00000001ff0c7431 */ /* 0x000fe400000001ff */
[----:B------:R-:W-:Y:S02]  /*7f90*/  IMAD.MOV.U32 R8, RZ, RZ, 0x192 ;  /* 0x00000192ff087424 */ /* 0x000fe400078e00ff */
[----:B------:R-:W-:Y:S01]  /*7fa0*/  IMAD.MOV.U32 R13, RZ, RZ, RZ ;  /* 0x000000ffff0d7224 */ /* 0x000fe200078e00ff */
[----:B------:R-:W1:Y:S01]  /*7fb0*/  LDCU.64 UR6, c[0x4][0x78] ;  /* 0x01000f00ff0677ac */ /* 0x000e620008000a00 */
[----:B------:R-:W2:Y:S01]  /*7fc0*/  LDC.64 R2, c[0x4][R3] ;  /* 0x0100000003027b82 */ /* 0x000ea20000000a00 */
[----:B------:R-:W5:Y:S01]  /*7fd0*/  LDCU.64 UR4, c[0x4][0x10] ;  /* 0x01000200ff0477ac */ /* 0x000f620008000a00 */
[----:B----4-:R-:W-:Y:S01]  /*7fe0*/  MOV R5, UR9 ;  /* 0x0000000900057c02 */ /* 0x010fe20008000f00 */
[----:B------:R-:W-:Y:S01]  /*7ff0*/  IMAD.U32 R4, RZ, RZ, UR8 ;  /* 0x00000008ff047e24 */ /* 0x000fe2000f8e00ff */
[----:B-1----:R-:W-:Y:S01]  /*8000*/  MOV R7, UR7 ;  /* 0x0000000700077c02 */ /* 0x002fe20008000f00 */
[----:B------:R-:W-:Y:S01]  /*8010*/  IMAD.U32 R6, RZ, RZ, UR6 ;  /* 0x00000006ff067e24 */ /* 0x000fe2000f8e00ff */
[----:B-----5:R-:W-:Y:S01]  /*8020*/  MOV R11, UR5 ;  /* 0x00000005000b7c02 */ /* 0x020fe20008000f00 */
[----:B------:R-:W-:Y:S02]  /*8030*/  IMAD.U32 R10, RZ, RZ, UR4 ;  /* 0x00000004ff0a7e24 */ /* 0x000fe4000f8e00ff */
[----:B------:R-:W-:Y:S07]  /*8040*/  LEPC R20, `(.L_x_108) ;  /* 0x000000001014794e */ /* 0x000fee0000000000 */
[----:B--23--:R-:W-:Y:S05]  /*8050*/  CALL.ABS.NOINC R2 ;  /* 0x0000000002007343 */ /* 0x00cfea0003c00000 */
.L_x_108:
[----:B-12---:R-:W-:Y:S01]  /*8060*/  SHF.L.U32 R3, R28, 0x10, RZ ;  /* 0x000000101c037819 */ /* 0x006fe200000006ff */
[----:B------:R-:W-:Y:S05]  /*8070*/  WARPSYNC.ALL ;  /* 0x0000000000007948 */ /* 0x000fea0003800000 */
[----:B------:R-:W-:Y:S01]  /*8080*/  R2UR UR4, R25 ;  /* 0x00000000190472ca */ /* 0x000fe200000e0000 */
[----:B------:R-:W-:Y:S01]  /*8090*/  BSSY.RECONVERGENT B0, `(.L_x_109) ;  /* 0x0000051000007945 */ /* 0x000fe20003800200 */
[----:B------:R-:W-:Y:S02]  /*80a0*/  SHF.L.U32 R20, R30, 0x10, RZ ;  /* 0x000000101e147819 */ /* 0x000fe400000006ff */
[----:B------:R-:W-:Y:S02]  /*80b0*/  SHF.L.U32 R66, R63, 0x1, RZ ;  /* 0x000000013f427819 */ /* 0x000fe400000006ff */
[----:B------:R-:W-:Y:S07]  /*80c0*/  ISETP.NE.AND P1, PT, R54, RZ, PT ;  /* 0x000000ff3600720c */ /* 0x000fee0003f25270 */
[----:B------:R-:W3:Y:S02]  /*80d0*/  LDTM.16dp256bit.x4 R4, tmem[UR4] ;  /* 0x00000004000479ee */ /* 0x000ee40008120000 */
[----:B---3--:R-:W-:Y:S01]  /*80e0*/  FMUL R0, R24, R4 ;  /* 0x0000000418007220 */ /* 0x008fe20000400000 */
[----:B------:R-:W-:Y:S01]  /*80f0*/  LOP3.LUT R4, R28, 0xffff0000, RZ, 0xc0, !PT ;  /* 0xffff00001c047812 */ /* 0x000fe200078ec0ff */
[----:B------:R-:W-:Y:S01]  /*8100*/  FMUL R2, R24, R5 ;  /* 0x0000000518027220 */ /* 0x000fe20000400000 */
[C---:B------:R-:W-:Y:S01]  /*8110*/  SHF.L.U32 R5, R29.reuse, 0x10, RZ ;  /* 0x000000101d057819 */ /* 0x040fe200000006ff */
[----:B------:R-:W-:Y:S01]  /*8120*/  FFMA R0, R26, R3, R0 ;  /* 0x000000031a007223 */ /* 0x000fe20000000000 */
[----:B------:R-:W-:Y:S01]  /*8130*/  FMUL R3, R24, R6 ;  /* 0x0000000618037220 */ /* 0x000fe20000400000 */
[----:B------:R-:W-:Y:S01]  /*8140*/  LOP3.LUT R6, R29, 0xffff0000, RZ, 0xc0, !PT ;  /* 0xffff00001d067812 */ /* 0x000fe200078ec0ff */
[----:B------:R-:W-:Y:S01]  /*8150*/  FFMA R2, R26, R4, R2 ;  /* 0x000000041a027223 */ /* 0x000fe20000000002 */
[----:B------:R-:W-:Y:S01]  /*8160*/  FMUL R7, R24, R7 ;  /* 0x0000000718077220 */ /* 0x000fe20000400000 */
[----:B------:R-:W-:Y:S01]  /*8170*/  FFMA R3, R26, R5, R3 ;  /* 0x000000051a037223 */ /* 0x000fe20000000003 */
[C---:B------:R-:W-:Y:S01]  /*8180*/  FMUL R4, R24.reuse, R8 ;  /* 0x0000000818047220 */ /* 0x040fe20000400000 */
[----:B------:R-:W-:Y:S01]  /*8190*/  FMUL R5, R24, R9 ;  /* 0x0000000918057220 */ /* 0x000fe20000400000 */
[----:B------:R-:W-:Y:S01]  /*81a0*/  F2FP.BF16.F32.PACK_AB R32, R2, R0 ;  /* 0x000000000220723e */ /* 0x000fe200000010ff */
[----:B------:R-:W-:Y:S01]  /*81b0*/  FFMA R7, R26, R6, R7 ;  /* 0x000000061a077223 */ /* 0x000fe20000000007 */
[----:B------:R-:W-:Y:S01]  /*81c0*/  LOP3.LUT R0, R30, 0xffff0000, RZ, 0xc0, !PT ;  /* 0xffff00001e007812 */ /* 0x000fe200078ec0ff */
[----:B------:R-:W-:Y:S01]  /*81d0*/  FFMA R4, R26, R20, R4 ;  /* 0x000000141a047223 */ /* 0x000fe20000000004 */
[----:B------:R-:W-:Y:S01]  /*81e0*/  SHF.L.U32 R2, R31, 0x10, RZ ;  /* 0x000000101f027819 */ /* 0x000fe200000006ff */
[----:B------:R-:W-:Y:S01]  /*81f0*/  FMUL R6, R24, R10 ;  /* 0x0000000a18067220 */ /* 0x000fe20000400000 */
[----:B------:R-:W-:Y:S01]  /*8200*/  F2FP.BF16.F32.PACK_AB R33, R7, R3 ;  /* 0x000000030721723e */ /* 0x000fe200000010ff */
[C---:B------:R-:W-:Y:S01]  /*8210*/  FFMA R5, R26.reuse, R0, R5 ;  /* 0x000000001a057223 */ /* 0x040fe20000000005 */
[----:B------:R-:W-:Y:S01]  /*8220*/  LOP3.LUT R3, R31, 0xffff0000, RZ, 0xc0, !PT ;  /* 0xffff00001f037812 */ /* 0x000fe200078ec0ff */
[----:B------:R-:W-:Y:S01]  /*8230*/  FFMA R6, R26, R2, R6 ;  /* 0x000000021a067223 */ /* 0x000fe20000000006 */
[----:B------:R-:W-:Y:S01]  /*8240*/  SHF.L.U32 R7, R36, 0x10, RZ ;  /* 0x0000001024077819 */ /* 0x000fe200000006ff */
[----:B------:R-:W-:Y:S01]  /*8250*/  FMUL R11, R24, R11 ;  /* 0x0000000b180b7220 */ /* 0x000fe20000400000 */
[----:B------:R-:W-:Y:S01]  /*8260*/  LOP3.LUT R0, R36, 0xffff0000, RZ, 0xc0, !PT ;  /* 0xffff000024007812 */ /* 0x000fe200078ec0ff */
[C---:B------:R-:W-:Y:S01]  /*8270*/  FMUL R8, R24.reuse, R12 ;  /* 0x0000000c18087220 */ /* 0x040fe20000400000 */
[----:B------:R-:W-:Y:S01]  /*8280*/  SHF.L.U32 R2, R37, 0x10, RZ ;  /* 0x0000001025027819 */ /* 0x000fe200000006ff */
[----:B------:R-:W-:Y:S01]  /*8290*/  FMUL R9, R24, R13 ;  /* 0x0000000d18097220 */ /* 0x000fe20000400000 */
[----:B------:R-:W-:Y:S01]  /*82a0*/  F2FP.BF16.F32.PACK_AB R34, R5, R4 ;  /* 0x000000040522723e */ /* 0x000fe200000010ff */
[C---:B------:R-:W-:Y:S01]  /*82b0*/  FFMA R11, R26.reuse, R3, R11 ;  /* 0x000000031a0b7223 */ /* 0x040fe2000000000b */
[----:B------:R-:W-:Y:S01]  /*82c0*/  MOV R5, UR52 ;  /* 0x0000003400057c02 */ /* 0x000fe20008000f00 */
[C---:B------:R-:W-:Y:S01]  /*82d0*/  FFMA R8, R26.reuse, R7, R8 ;  /* 0x000000071a087223 */ /* 0x040fe20000000008 */
[----:B------:R-:W-:Y:S01]  /*82e0*/  SHF.L.U32 R3, R39, 0x10, RZ ;  /* 0x0000001027037819 */ /* 0x000fe200000006ff */
[----:B------:R-:W-:Y:S01]  /*82f0*/  FFMA R9, R26, R0, R9 ;  /* 0x000000001a097223 */ /* 0x000fe20000000009 */
[----:B------:R-:W-:Y:S01]  /*8300*/  LOP3.LUT R0, R37, 0xffff0000, RZ, 0xc0, !PT ;  /* 0xffff000025007812 */ /* 0x000fe200078ec0ff */
[C---:B------:R-:W-:Y:S01]  /*8310*/  FMUL R10, R24.reuse, R14 ;  /* 0x0000000e180a7220 */ /* 0x040fe20000400000 */
[----:B------:R-:W-:Y:S01]  /*8320*/  LOP3.LUT R4, R39, 0xffff0000, RZ, 0xc0, !PT ;  /* 0xffff000027047812 */ /* 0x000fe200078ec0ff */
[C---:B------:R-:W-:Y:S01]  /*8330*/  FMUL R15, R24.reuse, R15 ;  /* 0x0000000f180f7220 */ /* 0x040fe20000400000 */
[----:B------:R-:W-:Y:S01]  /*8340*/  FMUL R12, R24, R16 ;  /* 0x00000010180c7220 */ /* 0x000fe20000400000 */
[----:B------:R-:W-:Y:S01]  /*8350*/  FFMA R10, R26, R2, R10 ;  /* 0x000000021a0a7223 */ /* 0x000fe2000000000a */
[----:B------:R-:W-:Y:S01]  /*8360*/  LOP3.LUT R2, R38, 0xffff0000, RZ, 0xc0, !PT ;  /* 0xffff000026027812 */ /* 0x000fe200078ec0ff */
[----:B------:R-:W-:Y:S01]  /*8370*/  FFMA R15, R26, R0, R15 ;  /* 0x000000001a0f7223 */ /* 0x000fe2000000000f */
[----:B------:R-:W-:Y:S01]  /*8380*/  SHF.L.U32 R0, R38, 0x10, RZ ;  /* 0x0000001026007819 */ /* 0x000fe200000006ff */
[C---:B------:R-:W-:Y:S01]  /*8390*/  FMUL R13, R24.reuse, R17 ;  /* 0x00000011180d7220 */ /* 0x040fe20000400000 */
[C---:B------:R-:W-:Y:S01]  /*83a0*/  FMUL R14, R24.reuse, R18 ;  /* 0x00000012180e7220 */ /* 0x040fe20000400000 */
[----:B------:R-:W-:Y:S01]  /*83b0*/  FMUL R19, R24, R19 ;  /* 0x0000001318137220 */ /* 0x000fe20000400000 */
[----:B------:R-:W-:Y:S01]  /*83c0*/  LEA R5, R5, R53, 0xb ;  /* 0x0000003505057211 */ /* 0x000fe200078e58ff */
[C---:B------:R-:W-:Y:S01]  /*83d0*/  FFMA R12, R26.reuse, R0, R12 ;  /* 0x000000001a0c7223 */ /* 0x040fe2000000000c */
[C---:B------:R-:W-:Y:S01]  /*83e0*/  FFMA R13, R26.reuse, R2, R13 ;  /* 0x000000021a0d7223 */ /* 0x040fe2000000000d */
[C---:B------:R-:W-:Y:S01]  /*83f0*/  FFMA R14, R26.reuse, R3, R14 ;  /* 0x000000031a0e7223 */ /* 0x040fe2000000000e */
[----:B------:R-:W-:Y:S01]  /*8400*/  FFMA R19, R26, R4, R19 ;  /* 0x000000041a137223 */ /* 0x000fe20000000013 */
[----:B------:R-:W-:Y:S02]  /*8410*/  F2FP.BF16.F32.PACK_AB R35, R11, R6 ;  /* 0x000000060b23723e */ /* 0x000fe400000010ff */
[----:B------:R-:W-:Y:S02]  /*8420*/  LEA R5, R5, UR50, 0x1 ;  /* 0x0000003205057c11 */ /* 0x000fe4000f8e08ff */
[----:B------:R-:W-:Y:S02]  /*8430*/  F2FP.BF16.F32.PACK_AB R8, R9, R8 ;  /* 0x000000080908723e */ /* 0x000fe400000010ff */
[----:B------:R-:W-:Y:S01]  /*8440*/  F2FP.BF16.F32.PACK_AB R9, R15, R10 ;  /* 0x0000000a0f09723e */ /* 0x000fe200000010ff */
[----:B------:R1:W-:Y:S01]  /*8450*/  STSM.16.M88.4 [R5+0x400], R32 ;  /* 0x0004002005007844 */ /* 0x0003e20000000200 */
[----:B------:R-:W-:Y:S02]  /*8460*/  F2FP.BF16.F32.PACK_AB R10, R13, R12 ;  /* 0x0000000c0d0a723e */ /* 0x000fe400000010ff */
[----:B------:R-:W-:Y:S02]  /*8470*/  F2FP.BF16.F32.PACK_AB R11, R19, R14 ;  /* 0x0000000e130b723e */ /* 0x000fe400000010ff */
[----:B------:R-:W-:Y:S05]  /*8480*/  IADD3 R0, PT, PT, R66, 0x400, R5 ;  /* 0x0000040042007810 */ /* 0x000fea0007ffe005 */
[----:B------:R1:W-:Y:S01]  /*8490*/  STSM.16.M88.4 [R0], R8 ;  /* 0x0000000800007844 */ /* 0x0003e20000000200 */
[----:B------:R-:W-:Y:S01]  /*84a0*/  @!PT LDS RZ, [RZ] ;  /* 0x00000000fffff984 */ /* 0x000fe20000000800 */
[----:B------:R-:W-:Y:S01]  /*84b0*/  @!PT LDS RZ, [RZ] ;  /* 0x00000000fffff984 */ /* 0x000fe20000000800 */
[----:B------:R-:W-:Y:S01]  /*84c0*/  @!PT LDS RZ, [RZ] ;  /* 0x00000000fffff984 */ /* 0x000fe20000000800 */
[----:B------:R-:W-:Y:S01]  /*84d0*/  @!PT LDS RZ, [RZ] ;  /* 0x00000000fffff984 */ /* 0x000fe20000000800 */
[----:B------:R2:W-:Y:S07]  /*84e0*/  MEMBAR.ALL.CTA ;  /* 0x0000000000007992 */ /* 0x0005ee0000008000 */
[----:B--2---:R-:W2:Y:S02]  /*84f0*/  FENCE.VIEW.ASYNC.S ;  /* 0x00000000000073c6 */ /* 0x004ea40000000000 */
[----:B--2---:R-:W-:Y:S06]  /*8500*/  BAR.SYNC.DEFER_BLOCKING 0x1, 0x80 ;  /* 0x0042000000007b1d */ /* 0x004fec0000010000 */
[----:B------:R-:W-:Y:S05]  /*8510*/  @P1 BRA `(.L_x_110) ;  /* 0x0000000000201947 */ /* 0x000fea0003800000 */
[----:B------:R-:W2:Y:S01]  /*8520*/  LDCU.64 UR6, c[0x0][0x348] ;  /* 0x00006900ff0677ac */ /* 0x000ea20008000a00 */
[----:B------:R-:W-:Y:S01]  /*8530*/  ULEA UR5, UR52, UR50, 0xc ;  /* 0x0000003234057291 */ /* 0x000fe2000f8e60ff */
[----:B------:R-:W-:Y:S03]  /*8540*/  UMOV UR41, UR53 ;  /* 0x0000003500297c82 */ /* 0x000fe60008000000 */
[----:B------:R-:W-:Y:S02]  /*8550*/  UIADD3 UR40, UPT, UPT, UR5, 0x400, URZ ;  /* 0x0000040005287890 */ /* 0x000fe4000fffe0ff */
[----:B--2---:R-:W-:Y:S04]  /*8560*/  UIADD3 UR4, UP0, UPT, UR6, 0x780, URZ ;  /* 0x0000078006047890 */ /* 0x004fe8000ff1e0ff */
[----:B------:R-:W-:Y:S09]  /*8570*/  UIADD3.X UR5, UPT, UPT, URZ, UR7, URZ, UP0, !UPT ;  /* 0x00000007ff057290 */ /* 0x000ff200087fe4ff */
[----:B------:R2:W-:Y:S02]  /*8580*/  UTMASTG.5D [UR40], [UR4] ;  /* 0x00000028040073b5 */ /* 0x0005e40008020000 */
[----:B--2---:R0:W-:Y:S02]  /*8590*/  UTMACMDFLUSH ;  /* 0x00000000000079b7 */ /* 0x0041e40000000000 */
.L_x_110:
[----:B------:R-:W-:Y:S05]  /*85a0*/  BSYNC.RECONVERGENT B0 ;  /* 0x0000000000007941 */ /* 0x000fea0003800200 */
.L_x_109:
[----:B------:R-:W-:Y:S01]  /*85b0*/  UIADD3 UR51, UPT, UPT, UR52, 0x1, URZ ;  /* 0x0000000134337890 */ /* 0x000fe2000fffe0ff */
[----:B------:R-:W-:Y:S01]  /*85c0*/  ISETP.NE.AND P2, PT, R61, RZ, PT ;  /* 0x000000ff3d00720c */ /* 0x000fe20003f45270 */
[----:B------:R-:W-:Y:S02]  /*85d0*/  BSSY.RECONVERGENT B0, `(.L_x_111) ;  /* 0x0000006000007945 */ /* 0x000fe40003800200 */
[----:B------:R-:W-:Y:S01]  /*85e0*/  UISETP.NE.AND UP0, UPT, UR51, 0x3, UPT ;  /* 0x000000033300788c */ /* 0x000fe2000bf05270 */
[----:B------:R-:W-:Y:S03]  /*85f0*/  ISETP.NE.U32.OR P0, PT, R65, 0x1, !P2 ;  /* 0x000000014100780c */ /* 0x000fe60005705470 */
[----:B------:R-:W-:Y:S01]  /*8600*/  USEL UR49, UR51, URZ, UP0 ;  /* 0x000000ff33317287 */ /* 0x000fe20008000000 */
[----:B------:R-:W-:Y:S11]  /*8610*/  @P1 BRA `(.L_x_112) ;  /* 0x0000000000041947 */ /* 0x000ff60003800000 */
[----:B------:R-:W-:Y:S04]  /*8620*/  DEPBAR.LE SB0, 0x1 ;  /* 0x000080400000791a */ /* 0x000fe80000000000 */
.L_x_112:
[----:B------:R-:W-:Y:S05]  /*8630*/  BSYNC.RECONVERGENT B0 ;  /* 0x0000000000007941 */ /* 0x000fea0003800200 */
.L_x_111:
[----:B------:R-:W-:Y:S01]  /*8640*/  BAR.SYNC.DEFER_BLOCKING 0x1, 0x80 ;  /* 0x0042000000007b1d */ /* 0x000fe20000010000 */
[----:B------:R-:W-:Y:S01]  /*8650*/  LEA R3, R68, UR50, 0x3 ;  /* 0x0000003244037c11 */ /* 0x000fe2000f8e18ff */
[----:B------:R-:W-:Y:S01]  /*8660*/  UISETP.NE.AND UP0, UPT, UR55, URZ, UPT ;  /* 0x000000ff3700728c */ /* 0x000fe2000bf05270 */
[----:B------:R-:W-:Y:S08]  /*8670*/  @P0 SHF.L.U32 R4, R67, 0x1f, RZ ;  /* 0x0000001f43040819 */ /* 0x000ff000000006ff */
[----:B------:R-:W-:Y:S05]  /*8680*/  BRA.U !UP0, `(.L_x_113) ;  /* 0x0000000108307547 */ /* 0x000fea000b800000 */
[----:B------:R-:W-:Y:S01]  /*8690*/  ISETP.NE.U32.OR P1, PT, R65, 0x1, !P2 ;  /* 0x000000014100780c */ /* 0x000fe20005725470 */
[----:B-1----:R-:W1:Y:S01]  /*86a0*/  S2R R0, SR_CgaCtaId ;  /* 0x0000000000007919 */ /* 0x002e620000008800 */
[----:B------:R-:W-:Y:S11]  /*86b0*/  IMAD.U32 R2, RZ, RZ, UR56 ;  /* 0x00000038ff027e24 */ /* 0x000ff6000f8e00ff */
[C---:B------:R-:W-:Y:S01]  /*86c0*/  @P1 LEA R5, R2.reuse, UR50, 0x3 ;  /* 0x0000003202051c11 */ /* 0x040fe2000f8e18ff */
[----:B------:R-:W-:Y:S04]  /*86d0*/  VIADD R2, R2, 0x1 ;  /* 0x0000000102027836 */ /* 0x000fe80000000000 */
[----:B------:R-:W-:Y:S05]  /*86e0*/  @P1 VIADD R5, R5, 0x1b8 ;  /* 0x000001b805051836 */ /* 0x000fea0000000000 */
[----:B-1----:R-:W-:Y:S04]  /*86f0*/  @P1 PRMT R0, R0, 0x654, R5 ;  /* 0x0000065400001816 */ /* 0x002fe80000000005 */
[----:B------:R2:W-:Y:S01]  /*8700*/  @P1 SYNCS.ARRIVE.TRANS64.RED.A1T0 RZ, [R0+URZ], RZ ;  /* 0x000000ff00ff19a7 */ /* 0x0005e200081004ff */
[C---:B------:R-:W-:Y:S04]  /*8710*/  ISETP.NE.AND P1, PT, R2.reuse, 0x3, PT ;  /* 0x000000030200780c */ /* 0x040fe80003f25270 */
[----:B------:R-:W-:Y:S04]  /*8720*/  SEL R2, R2, RZ, P1 ;  /* 0x000000ff02027207 */ /* 0x000fe80000800000 */
[----:B------:R-:W-:Y:S11]  /*8730*/  R2UR UR56, R2 ;  /* 0x00000000023872ca */ /* 0x000ff600000e0000 */
[----:B------:R-:W-:Y:S04]  /*8740*/  @!UPT UIADD3 URZ, UPT, UPT, URZ, URZ, URZ ;  /* 0x000000fffffff290 */ /* 0x000fe8000fffe0ff */
.L_x_113:
[----:B------:R-:W3:Y:S01]  /*8750*/  @P0 SYNCS.PHASECHK.TRANS64.TRYWAIT P1, [R3+URZ+0x1a0], R4 ;  /* 0x0001a004030005a7 */ /* 0x000ee200080211ff */
[----:B------:R-:W-:Y:S01]  /*8760*/  BSSY B1, `(.L_x_114) ;  /* 0x0000011000017945 */ /* 0x000fe20003800000 */
[----:B---3--:R-:W-:Y:S03]  /*8770*/  @P0 SEL R69, RZ, 0x1, !P1 ;  /* 0x00000001ff450807 */ /* 0x008fe60004800000 */
[----:B------:R-:W-:Y:S05]  /*8780*/  @!P0 BRA `(.L_x_115) ;  /* 0x0000000000388947 */ /* 0x000fea0003800000 */
[----:B------:R-:W-:Y:S01]  /*8790*/  ISETP.NE.U32.AND P0, PT, R70, 0x1, PT ;  /* 0x000000014600780c */ /* 0x000fe20003f05070 */
[----:B------:R-:W-:Y:S01]  /*87a0*/  BSSY B0, `(.L_x_116) ;  /* 0x0000008000007945 */ /* 0x000fe20003800000 */
[----:B------:R-:W-:Y:S11]  /*87b0*/  ISETP.NE.AND P1, PT, R69, RZ, PT ;  /* 0x000000ff4500720c */ /* 0x000ff60003f25270 */
[----:B-12---:R-:W-:Y:S05]  /*87c0*/  @P0 IMAD R0, R68, 0x800, R53 ;  /* 0x0000080044000824 */ /* 0x006fea00078e0235 */
[----:B------:R-:W-:Y:S01]  /*87d0*/  @P0 LEA R0, R0, UR50, 0x1 ;  /* 0x0000003200000c11 */ /* 0x000fe2000f8e08ff */
[----:B------:R-:W-:Y:S06]  /*87e0*/  @P1 BRA `(.L_x_117) ;  /* 0x00000000000c1947 */ /* 0x000fec0003800000 */
[----:B------:R-:W-:Y:S04]  /*87f0*/  SHF.L.U32 R67, R67, 0x1f, RZ ;  /* 0x0000001f43437819 */ /* 0x000fe800000006ff */
[----:B------:R-:W1:Y:S02]  /*8800*/  SYNCS.PHASECHK.TRANS64.TRYWAIT P1, [R3+URZ+0x1a0], R67 ;  /* 0x0001a043030075a7 */ /* 0x000e6400080211ff */
[----:B-1----:R-:W-:Y:S05]  /*8810*/  @!P1 BRA `(.L_x_118) ;  /* 0x0000001800f89947 */ /* 0x002fea0003800000 */
.L_x_117:
[----:B------:R-:W-:Y:S05]  /*8820*/  BSYNC B0 ;  /* 0x0000000000007941 */ /* 0x000fea0003800000 */
.L_x_116:
[----:B------:R-:W-:Y:S01]  /*8830*/  @P0 IADD3 R2, PT, PT, R66, R0, RZ ;  /* 0x0000000042020210 */ /* 0x000fe20007ffe0ff */
[----:B------:R-:W-:Y:S05]  /*8840*/  @P0 WARPSYNC.ALL ;  /* 0x0000000000000948 */ /* 0x000fea0003800000 */
[----:B------:R3:W4:Y:S04]  /*8850*/  @P0 LDSM.16.M88.4 R28, [R0+0x400] ;  /* 0x00040000001c083b */ /* 0x0007280000000200 */
[----:B------:R3:W2:Y:S02]  /*8860*/  @P0 LDSM.16.M88.4 R36, [R2+0x400] ;  /* 0x000400000224083b */ /* 0x0006a40000000200 */
.L_x_115:
[----:B------:R-:W-:Y:S05]  /*8870*/  BSYNC B1 ;  /* 0x0000000000017941 */ /* 0x000fea0003800000 */
.L_x_114:
[----:B-123--:R-:W-:Y:S05]  /*8880*/  VIADD R0, R25, 0x20 ;  /* 0x0000002019007836 */ /* 0x00efea0000000000 */
[----:B------:R-:W-:Y:S04]  /*8890*/  SHF.R.U32.HI R0, RZ, 0x15, R0 ;  /* 0x00000015ff007819 */ /* 0x000fe80000011600 */
[----:B------:R-:W-:Y:S11]  /*88a0*/  LOP3.LUT P0, RZ, R0, 0x3, R56, 0x48, !PT ;  /* 0x0000000300ff7812 */ /* 0x000ff60007804838 */
[----:B------:R-:W-:Y:S02]  /*88b0*/  @!UPT UIADD3 URZ, UPT, UPT, URZ, URZ, URZ ;  /* 0x000000fffffff290 */ /* 0x000fe4000fffe0ff */
[----:B------:R-:W-:Y:S05]  /*88c0*/  @!P0 BRA `(.L_x_119) ;  /* 0x0000000000408947 */ /* 0x000fea0003800000 */
[----:B------:R-:W1:Y:S01]  /*88d0*/  LDCU.64 UR8, c[0x4][0x70] ;  /* 0x01000e00ff0877ac */ /* 0x000e620008000a00 */
[----:B------:R-:W-:Y:S01]  /*88e0*/  MOV R3, 0x0 ;  /* 0x0000000000037802 */ /* 0x000fe20000000f00 */
[----:B------:R-:W-:Y:S02]  /*88f0*/  HFMA2 R12, -RZ, RZ, 0, 5.9604644775390625e-08 ;  /* 0x00000001ff0c7431 */ /* 0x000fe400000001ff */
[----:B------:R-:W-:Y:S02]  /*8900*/  IMAD.MOV.U32 R8, RZ, RZ, 0x192 ;  /* 0x00000192ff087424 */ /* 0x000fe400078e00ff */
[----:B------:R-:W-:Y:S01]  /*8910*/  IMAD.MOV.U32 R13, RZ, RZ, RZ ;  /* 0x000000ffff0d7224 */ /* 0x000fe200078e00ff */
[----:B------:R-:W2:Y:S01]  /*8920*/  LDCU.64 UR6, c[0x4][0x78] ;  /* 0x01000f00ff0677ac */ /* 0x000ea20008000a00 */
[----:B------:R-:W3:Y:S01]  /*8930*/  LDC.64 R2, c[0x4][R3] ;  /* 0x0100000003027b82 */ /* 0x000ee20000000a00 */
[----:B------:R-:W5:Y:S01]  /*8940*/  LDCU.64 UR4, c[0x4][0x10] ;  /* 0x01000200ff0477ac */ /* 0x000f620008000a00 */
[----:B-1----:R-:W-:Y:S01]  /*8950*/  MOV R5, UR9 ;  /* 0x0000000900057c02 */ /* 0x002fe20008000f00 */
[----:B------:R-:W-:Y:S01]  /*8960*/  IMAD.U32 R4, RZ, RZ, UR8 ;  /* 0x00000008ff047e24 */ /* 0x000fe2000f8e00ff */
[----:B--2---:R-:W-:Y:S01]  /*8970*/  MOV R7, UR7 ;  /* 0x0000000700077c02 */ /* 0x004fe20008000f00 */
[----:B------:R-:W-:Y:S01]  /*8980*/  IMAD.U32 R6, RZ, RZ, UR6 ;  /* 0x00000006ff067e24 */ /* 0x000fe2000f8e00ff */
[----:B-----5:R-:W-:Y:S01]  /*8990*/  MOV R11, UR5 ;  /* 0x00000005000b7c02 */ /* 0x020fe20008000f00 */
[----:B------:R-:W-:Y:S02]  /*89a0*/  IMAD.U32 R10, RZ, RZ, UR4 ;  /* 0x00000004ff0a7e24 */ /* 0x000fe4000f8e00ff */
[----:B------:R-:W-:Y:S07]  /*89b0*/  LEPC R20, `(.L_x_119) ;  /* 0x000000001014794e */ /* 0x000fee0000000000 */
[----:B---34-:R-:W-:Y:S05]  /*89c0*/  CALL.ABS.NOINC R2 ;  /* 0x0000000002007343 */ /* 0x018fea0003c00000 */
.L_x_119:
[----:B------:R-:W-:Y:S01]  /*89d0*/  ISETP.NE.AND P1, PT, R54, RZ, PT ;  /* 0x000000ff3600720c */ /* 0x000fe20003f25270 */
[----:B------:R-:W-:Y:S05]  /*89e0*/  WARPSYNC.ALL ;  /* 0x0000000000007948 */ /* 0x000fea0003800000 */
[----:B------:R-:W-:Y:S01]  /*89f0*/  R2UR UR4, R25 ;  /* 0x00000000190472ca */ /* 0x000fe200000e0000 */
[----:B------:R-:W1:Y:S01]  /*8a00*/  S2UR UR5, SR_CgaCtaId ;  /* 0x00000000000579c3 */ /* 0x000e620000008800 */
[C---:B----4-:R-:W-:Y:S01]  /*8a10*/  SHF.L.U32 R20, R28.reuse, 0x10, RZ ;  /* 0x000000101c147819 */ /* 0x050fe200000006ff */
[----:B------:R-:W-:Y:S01]  /*8a20*/  BSSY.RECONVERGENT B0, `(.L_x_120) ;  /* 0x0000054000007945 */ /* 0x000fe20003800200 */
[----:B------:R-:W-:Y:S02]  /*8a30*/  LOP3.LUT R21, R28, 0xffff0000, RZ, 0xc0, !PT ;  /* 0xffff00001c157812 */ /* 0x000fe400078ec0ff */
[----:B------:R-:W-:Y:S02]  /*8a40*/  SHF.L.U32 R25, R29, 0x10, RZ ;  /* 0x000000101d197819 */ /* 0x000fe400000006ff */
[----:B------:R-:W-:Y:S02]  /*8a50*/  SHF.L.U32 R28, R30, 0x10, RZ ;  /* 0x000000101e1c7819 */ /* 0x000fe400000006ff */
[C---:B------:R-:W-:Y:S02]  /*8a60*/  SHF.L.U32 R32, R36.reuse, 0x10, RZ ;  /* 0x0000001024207819 */ /* 0x040fe400000006ff */
[----:B------:R-:W-:Y:S01]  /*8a70*/  LOP3.LUT R33, R36, 0xffff0000, RZ, 0xc0, !PT ;  /* 0xffff000024217812 */ /* 0x000fe200078ec0ff */
[----:B------:R-:W2:Y:S01]  /*8a80*/  LDTM.16dp256bit.x4 R4, tmem[UR4+0x20] ;  /* 0x00002004000479ee */ /* 0x000ea20008120000 */
[----:B------:R-:W-:Y:S01]  /*8a90*/  R2UR UR4, R27 ;  /* 0x000000001b0472ca */ /* 0x000fe200000e0000 */
[----:B------:R-:W-:Y:S01]  /*8aa0*/  NOP ;  /* 0x0000000000007918 */ /* 0x000fe20000000000 */
[----:B------:R-:W-:Y:S02]  /*8ab0*/  LOP3.LUT R27, R29, 0xffff0000, RZ, 0xc0, !PT ;  /* 0xffff00001d1b7812 */ /* 0x000fe400078ec0ff */
[----:B------:R-:W-:Y:S02]  /*8ac0*/  LOP3.LUT R29, R30, 0xffff0000, RZ, 0xc0, !PT ;  /* 0xffff00001e1d7812 */ /* 0x000fe400078ec0ff */
[C---:B------:R-:W-:Y:S02]  /*8ad0*/  SHF.L.U32 R30, R31.reuse, 0x10, RZ ;  /* 0x000000101f1e7819 */ /* 0x040fe400000006ff */
[----:B------:R-:W-:Y:S02]  /*8ae0*/  LOP3.LUT R31, R31, 0xffff0000, RZ, 0xc0, !PT ;  /* 0xffff00001f1f7812 */ /* 0x000fe400078ec0ff */
[C---:B------:R-:W-:Y:S02]  /*8af0*/  SHF.L.U32 R34, R37.reuse, 0x10, RZ ;  /* 0x0000001025227819 */ /* 0x040fe400000006ff */
[----:B------:R-:W-:Y:S01]  /*8b00*/  LOP3.LUT R35, R37, 0xffff0000, RZ, 0xc0, !PT ;  /* 0xffff000025237812 */ /* 0x000fe200078ec0ff */
[----:B------:R-:W-:Y:S01]  /*8b10*/  UIADD3 UR4, UPT, UPT, UR4, 0x200, URZ ;  /* 0x0000020004047890 */ /* 0x000fe2000fffe0ff */
[C---:B------:R-:W-:Y:S02]  /*8b20*/  SHF.L.U32 R36, R38.reuse, 0x10, RZ ;  /* 0x0000001026247819 */ /* 0x040fe400000006ff */
[----:B------:R-:W-:Y:S02]  /*8b30*/  LOP3.LUT R37, R38, 0xffff0000, RZ, 0xc0, !PT ;  /* 0xffff000026257812 */ /* 0x000fe400078ec0ff */
[C---:B------:R-:W-:Y:S02]  /*8b40*/  SHF.L.U32 R38, R39.reuse, 0x10, RZ ;  /* 0x0000001027267819 */ /* 0x040fe400000006ff */
[----:B------:R-:W-:Y:S01]  /*8b50*/  LOP3.LUT R39, R39, 0xffff0000, RZ, 0xc0, !PT ;  /* 0xffff000027277812 */ /* 0x000fe200078ec0ff */
[C---:B--2---:R-:W-:Y:S01]  /*8b60*/  FMUL R0, R24.reuse, R4 ;  /* 0x0000000418007220 */ /* 0x044fe20000400000 */
[----:B-1----:R-:W-:Y:S01]  /*8b70*/  UPRMT UR4, UR5, 0x654, UR4 ;  /* 0x0000065405047896 */ /* 0x002fe20008000004 */
[C---:B------:R-:W-:Y:S01]  /*8b80*/  FMUL R2, R24.reuse, R5 ;  /* 0x0000000518027220 */ /* 0x040fe20000400000 */
[----:B------:R-:W-:Y:S01]  /*8b90*/  FMUL R3, R24, R6 ;  /* 0x0000000618037220 */ /* 0x000fe20000400000 */
[----:B------:R-:W-:Y:S01]  /*8ba0*/  FFMA R0, R26, R20, R0 ;  /* 0x000000141a007223 */ /* 0x000fe20000000000 */
[----:B------:R-:W-:Y:S01]  /*8bb0*/  FMUL R7, R24, R7 ;  /* 0x0000000718077220 */ /* 0x000fe20000400000 */
[C---:B------:R-:W-:Y:S01]  /*8bc0*/  FFMA R2, R26.reuse, R21, R2 ;  /* 0x000000151a027223 */ /* 0x040fe20000000002 */
[----:B------:R-:W-:Y:S01]  /*8bd0*/  FFMA R3, R26, R25, R3 ;  /* 0x000000191a037223 */ /* 0x000fe20000000003 */
[----:B------:R-:W-:Y:S01]  /*8be0*/  FMUL R4, R24, R8 ;  /* 0x0000000818047220 */ /* 0x000fe20000400000 */
[----:B------:R-:W-:Y:S01]  /*8bf0*/  FFMA R7, R26, R27, R7 ;  /* 0x0000001b1a077223 */ /* 0x000fe20000000007 */
[C---:B------:R-:W-:Y:S01]  /*8c00*/  FMUL R5, R24.reuse, R9 ;  /* 0x0000000918057220 */ /* 0x040fe20000400000 */
[C---:B------:R-:W-:Y:S01]  /*8c10*/  FMUL R6, R24.reuse, R10 ;  /* 0x0000000a18067220 */ /* 0x040fe20000400000 */
[----:B------:R-:W-:Y:S01]  /*8c20*/  FMUL R11, R24, R11 ;  /* 0x0000000b180b7220 */ /* 0x000fe20000400000 */
[----:B------:R-:W-:Y:S01]  /*8c30*/  FFMA R4, R26, R28, R4 ;  /* 0x0000001c1a047223 */ /* 0x000fe20000000004 */
[----:B------:R-:W-:Y:S01]  /*8c40*/  F2FP.BF16.F32.PACK_AB R28, R2, R0 ;  /* 0x00000000021c723e */ /* 0x000fe200000010ff */
[----:B------:R-:W-:Y:S01]  /*8c50*/  FMUL R8, R24, R12 ;  /* 0x0000000c18087220 */ /* 0x000fe20000400000 */
[----:B------:R-:W-:Y:S01]  /*8c60*/  MOV R0, UR49 ;  /* 0x0000003100007c02 */ /* 0x000fe20008000f00 */
[----:B------:R-:W-:Y:S01]  /*8c70*/  FFMA R5, R26, R29, R5 ;  /* 0x0000001d1a057223 */ /* 0x000fe20000000005 */
[----:B------:R-:W-:Y:S01]  /*8c80*/  FMUL R9, R24, R13 ;  /* 0x0000000d18097220 */ /* 0x000fe20000400000 */
        /* <DEDUP_REMOVED lines=13> */
[----:B------:R-:W-:Y:S01]  /*8d60*/  LEA R0, R0, R53, 0xb ;  /* 0x0000003500007211 */ /* 0x000fe200078e58ff */
[C---:B------:R-:W-:Y:S01]  /*8d70*/  FFMA R13, R26.reuse, R37, R13 ;  /* 0x000000251a0d7223 */ /* 0x040fe2000000000d */
[C---:B------:R-:W-:Y:S01]  /*8d80*/  FFMA R14, R26.reuse, R38, R14 ;  /* 0x000000261a0e7223 */ /* 0x040fe2000000000e */
[----:B------:R-:W-:Y:S01]  /*8d90*/  FFMA R19, R26, R39, R19 ;  /* 0x000000271a137223 */ /* 0x000fe20000000013 */
[----:B------:R-:W-:Y:S01]  /*8da0*/  F2FP.BF16.F32.PACK_AB R29, R7, R3 ;  /* 0x00000003071d723e */ /* 0x000fe200000010ff */
[----:B------:R-:W-:Y:S01]  /*8db0*/  SYNCS.ARRIVE.TRANS64.RED.A1T0 RZ, [UR4], RZ ;  /* 0x000000ffffff79a7 */ /* 0x000fe20008100404 */
[----:B------:R-:W-:Y:S02]  /*8dc0*/  F2FP.BF16.F32.PACK_AB R30, R5, R4 ;  /* 0x00000004051e723e */ /* 0x000fe400000010ff */
        /* <DEDUP_REMOVED lines=18> */
[----:B------:R-:W-:Y:S02]  /*8ef0*/  ULEA UR5, UR49, UR50, 0xc ;  /* 0x0000003231057291 */ /* 0x000fe4000f8e60ff */
[----:B------:R-:W-:Y:S02]  /*8f00*/  UIADD3 UR41, UPT, UPT, UR53, 0x20, URZ ;  /* 0x0000002035297890 */ /* 0x000fe4000fffe0ff */
[----:B------:R-:W-:Y:S02]  /*8f10*/  UIADD3 UR40, UPT, UPT, UR5, 0x400, URZ ;  /* 0x0000040005287890 */ /* 0x000fe4000fffe0ff */
[----:B--2---:R-:W-:Y:S04]  /*8f20*/  UIADD3 UR4, UP0, UPT, UR6, 0x780, URZ ;  /* 0x0000078006047890 */ /* 0x004fe8000ff1e0ff */
[----:B------:R-:W-:Y:S09]  /*8f30*/  UIADD3.X UR5, UPT, UPT, URZ, UR7, URZ, UP0, !UPT ;  /* 0x00000007ff057290 */ /* 0x000ff200087fe4ff */
[----:B------:R2:W-:Y:S02]  /*8f40*/  UTMASTG.5D [UR40], [UR4] ;  /* 0x00000028040073b5 */ /* 0x0005e40008020000 */
[----:B--2---:R0:W-:Y:S02]  /*8f50*/  UTMACMDFLUSH ;  /* 0x00000000000079b7 */ /* 0x0041e40000000000 */
.L_x_121:
[----:B------:R-:W-:Y:S05]  /*8f60*/  BSYNC.RECONVERGENT B0 ;  /* 0x0000000000007941 */ /* 0x000fea0003800200 */
.L_x_120:
[----:B------:R-:W-:Y:S01]  /*8f70*/  UIADD3 UR4, UPT, UPT, UR49, 0x1, URZ ;  /* 0x0000000131047890 */ /* 0x000fe2000fffe0ff */
[----:B------:R-:W-:Y:S03]  /*8f80*/  BSSY.RECONVERGENT B0, `(.L_x_122) ;  /* 0x0000008000007945 */ /* 0x000fe60003800200 */
[----:B------:R-:W-:Y:S04]  /*8f90*/  UISETP.NE.AND UP0, UPT, UR4, 0x3, UPT ;  /* 0x000000030400788c */ /* 0x000fe8000bf05270 */
[----:B------:R-:W-:Y:S02]  /*8fa0*/  UISETP.EQ.XOR UP1, UPT, UR51, 0x3, !UP0 ;  /* 0x000000033300788c */ /* 0x000fe4000c722a70 */
[----:B------:R-:W-:Y:S04]  /*8fb0*/  USEL UR52, UR4, URZ, UP0 ;  /* 0x000000ff04347287 */ /* 0x000fe80008000000 */
[----:B------:R-:W-:Y:S01]  /*8fc0*/  PLOP3.LUT P0, PT, PT, PT, UP1, 0x80, 0x8 ;  /* 0x000000000008781c */ /* 0x000fe20003f0f018 */
[----:B------:R-:W-:Y:S01]  /*8fd0*/  @!UPT UIADD3 URZ, UPT, UPT, URZ, URZ, URZ ;  /* 0x000000fffffff290 */ /* 0x000fe2000fffe0ff */
[----:B------:R-:W-:Y:S11]  /*8fe0*/  @P1 BRA `(.L_x_123) ;  /* 0x0000000000041947 */ /* 0x000ff60003800000 */
[----:B------:R-:W-:Y:S04]  /*8ff0*/  DEPBAR.LE SB0, 0x1 ;  /* 0x000080400000791a */ /* 0x000fe80000000000 */
.L_x_123:
[----:B------:R-:W-:Y:S05]  /*9000*/  BSYNC.RECONVERGENT B0 ;  /* 0x0000000000007941 */ /* 0x000fea0003800200 */
.L_x_122:
[----:B------:R-:W-:Y:S01]  /*9010*/  BAR.SYNC.DEFER_BLOCKING 0x1, 0x80 ;  /* 0x0042000000007b1d */ /* 0x000fe20000010000 */
[----:B-1----:R-:W-:Y:S01]  /*9020*/  SEL R0, RZ, 0x1, !P0 ;  /* 0x00000001ff007807 */ /* 0x002fe20004000000 */
[----:B------:R-:W-:Y:S01]  /*9030*/  UISETP.NE.AND UP0, UPT, UR55, -0x2, UPT ;  /* 0xfffffffe3700788c */ /* 0x000fe2000bf05270 */
[----:B------:R-:W-:Y:S01]  /*9040*/  ISETP.NE.AND P2, PT, R61, RZ, PT ;  /* 0x000000ff3d00720c */ /* 0x000fe20003f45270 */
[----:B------:R-:W-:Y:S01]  /*9050*/  VIADD R22, R22, 0x1 ;  /* 0x0000000116167836 */ /* 0x000fe20000000000 */
[----:B------:R-:W-:Y:S06]  /*9060*/  LOP3.LUT R52, R52, R0, RZ, 0x3c, !PT ;  /* 0x0000000034347212 */ /* 0x000fec00078e3cff */
[----:B------:R-:W-:Y:S05]  /*9070*/  BRA.U !UP0, `(.L_x_124) ;  /* 0x0000000108307547 */ /* 0x000fea000b800000 */
[----:B------:R-:W-:Y:S01]  /*9080*/  ISETP.NE.U32.OR P0, PT, R65, 0x1, !P2 ;  /* 0x000000014100780c */ /* 0x000fe20005705470 */
[----:B------:R-:W1:Y:S01]  /*9090*/  S2R R0, SR_CgaCtaId ;  /* 0x0000000000007919 */ /* 0x000e620000008800 */
        /* <DEDUP_REMOVED lines=10> */
.L_x_124:
[----:B------:R-:W-:Y:S01]  /*9140*/  R2UR UR5, R48 ;  /* 0x00000000300572ca */ /* 0x000fe200000e0000 */
[----:B------:R-:W-:Y:S01]  /*9150*/  UIADD3 UR55, UPT, UPT, UR55, 0x2, URZ ;  /* 0x0000000237377890 */ /* 0x000fe2000fffe0ff */
[----:B------:R-:W-:Y:S01]  /*9160*/  R2UR UR4, R49 ;  /* 0x00000000310472ca */ /* 0x000fe200000e0000 */
[----:B------:R-:W-:Y:S01]  /*9170*/  IMAD.MOV.U32 R16, RZ, RZ, R62 ;  /* 0x000000ffff107224 */ /* 0x000fe200078e003e */
[----:B------:R-:W-:Y:S02]  /*9180*/  LOP3.LUT P0, RZ, R46, 0x1, RZ, 0xc0, !PT ;  /* 0x000000012eff7812 */ /* 0x000fe4000780c0ff */
[----:B------:R-:W-:Y:S02]  /*9190*/  ISETP.NE.AND P1, PT, R22, 0x2, PT ;  /* 0x000000021600780c */ /* 0x000fe40003f25270 */
[----:B------:R-:W-:Y:S02]  /*91a0*/  LOP3.LUT R50, R50, 0x1, RZ, 0x3c, !PT ;  /* 0x0000000132327812 */ /* 0x000fe400078e3cff */
[----:B-1----:R-:W-:Y:S02]  /*91b0*/  SEL R0, RZ, 0x1, P1 ;  /* 0x00000001ff007807 */ /* 0x002fe40000800000 */
[----:B------:R-:W-:Y:S01]  /*91c0*/  SEL R22, R22, RZ, P1 ;  /* 0x000000ff16167207 */ /* 0x000fe20000800000 */
[----:B------:R-:W-:Y:S01]  /*91d0*/  UIADD3 UR22, UPT, UPT, UR36, UR5, URZ ;  /* 0x0000000524167290 */ /* 0x000fe2000fffe0ff */
[----:B------:R-:W-:Y:S01]  /*91e0*/  LOP3.LUT R51, R51, R0, RZ, 0x3c, !PT ;  /* 0x0000000033337212 */ /* 0x000fe200078e3cff */
[----:B------:R-:W-:Y:S02]  /*91f0*/  UIADD3 UR28, UPT, UPT, UR37, UR4, URZ ;  /* 0x00000004251c7290 */ /* 0x000fe4000fffe0ff */
[----:B------:R-:W-:Y:S10]  /*9200*/  @P0 BRA `(.L_x_125) ;  /* 0xffffffd800280947 */ /* 0x000ff4000383ffff */
[----:B------:R-:W-:Y:S05]  /*9210*/  @!P2 BRA `(.L_x_126) ;  /* 0x000000000048a947 */ /* 0x000fea0003800000 */
[----:B------:R-:W1:Y:S02]  /*9220*/  LDCU.64 UR4, c[0x0][0x990] ;  /* 0x00013200ff0477ac */ /* 0x000e640008000a00 */
[----:B-1----:R-:W-:-:S04]  /*9230*/  UISETP.NE.U32.AND UP0, UPT, UR4, URZ, UPT ;  /* 0x000000ff0400728c */ /* 0x002fc8000bf05070 */
[----:B------:R-:W-:-:S09]  /*9240*/  UISETP.NE.AND.EX UP0, UPT, UR5, URZ, UPT, UP0 ;  /* 0x000000ff0500728c */ /* 0x000fd2000bf05300 */
[----:B------:R-:W-:Y:S05]  /*9250*/  BRA.U UP0, `(.L_x_127) ;  /* 0x00000001000c7547 */ /* 0x000fea000b800000 */
[----:B------:R-:W-:-:S13]  /*9260*/  FSETP.NEU.AND P0, PT, R26, RZ, PT ;  /* 0x000000ff1a00720b */ /* 0x000fda0003f0d000 */
[----:B------:R-:W-:Y:S05]  /*9270*/  @!P0 EXIT ;  /* 0x000000000000894d */ /* 0x000fea0003800000 */
[----:B------:R-:W-:Y:S05]  /*9280*/  BRA `(.L_x_126) ;  /* 0x00000000002c7947 */ /* 0x000fea0003800000 */
.L_x_127:
[----:B------:R-:W-:Y:S01]  /*9290*/  ISETP.NE.AND P0, PT, R64, RZ, PT ;  /* 0x000000ff4000720c */ /* 0x000fe20003f05270 */
[----:B------:R-:W-:-:S12]  /*92a0*/  BSSY.RECONVERGENT B0, `(.L_x_126) ;  /* 0x0000009000007945 */ /* 0x000fd80003800200 */
[----:B------:R-:W-:Y:S05]  /*92b0*/  @P0 BRA `(.L_x_128) ;  /* 0x0000000000140947 */ /* 0x000fea0003800000 */
[----:B------:R-:W1:Y:S02]  /*92c0*/  LDCU.64 UR4, c[0x0][0x988] ;  /* 0x00013100ff0477ac */ /* 0x000e640008000a00 */
[----:B-1----:R-:W-:-:S04]  /*92d0*/  ISETP.NE.U32.AND P0, PT, RZ, UR4, PT ;  /* 0x00000004ff007c0c */ /* 0x002fc8000bf05070 */
[----:B------:R-:W-:-:S13]  /*92e0*/  ISETP.NE.AND.EX P0, PT, RZ, UR5, PT, P0 ;  /* 0x00000005ff007c0c */ /* 0x000fda000bf05300 */
[----:B------:R-:W-:Y:S05]  /*92f0*/  @!P0 EXIT ;  /* 0x000000000000894d */ /* 0x000fea0003800000 */
[----:B------:R-:W-:Y:S05]  /*9300*/  BRA `(.L_x_129) ;  /* 0x0000000000087947 */ /* 0x000fea0003800000 */
.L_x_128:
[----:B------:R-:W-:-:S13]  /*9310*/  FSETP.NEU.AND P0, PT, R26, RZ, PT ;  /* 0x000000ff1a00720b */ /* 0x000fda0003f0d000 */
[----:B------:R-:W-:Y:S05]  /*9320*/  @!P0 EXIT ;  /* 0x000000000000894d */ /* 0x000fea0003800000 */
.L_x_129:
[----:B------:R-:W-:Y:S05]  /*9330*/  BSYNC.RECONVERGENT B0 ;  /* 0x0000000000007941 */ /* 0x000fea0003800200 */
.L_x_126:
[----:B------:R-:W1:Y:S01]  /*9340*/  S2UR UR5, SR_CgaCtaId ;  /* 0x00000000000579c3 */ /* 0x000e620000008800 */
[----:B------:R-:W-:Y:S01]  /*9350*/  ULEA UR4, UR56, UR50, 0x3 ;  /* 0x0000003238047291 */ /* 0x000fe2000f8e18ff */
[----:B------:R-:W-:-:S04]  /*9360*/  DEPBAR.LE SB0, 0x0 ;  /* 0x000080000000791a */ /* 0x000fc80000000000 */
[----:B------:R-:W-:-:S04]  /*9370*/  UIADD3 UR4, UPT, UPT, UR4, 0x1b8, URZ ;  /* 0x000001b804047890 */ /* 0x000fc8000fffe0ff */
[----:B-1----:R-:W-:-:S09]  /*9380*/  UPRMT UR4, UR5, 0x654, UR4 ;  /* 0x0000065405047896 */ /* 0x002fd20008000004 */
[----:B------:R-:W-:Y:S01]  /*9390*/  SYNCS.ARRIVE.TRANS64.RED.A1T0 RZ, [UR4], RZ ;  /* 0x000000ffffff79a7 */ /* 0x000fe20008100404 */
[----:B------:R-:W-:Y:S05]  /*93a0*/  EXIT ;  /* 0x000000000000794d */ /* 0x000fea0003800000 */
.L_x_20:
[----:B------:R-:W-:Y:S07]  /*93b0*/  MOV R0, UR41 ;  /* 0x0000002900007c02 */ /* 0x000fee0008000f00 */
.L_x_130:
[----:B--2---:R2:W4:Y:S02]  /*93c0*/  SYNCS.PHASECHK.TRANS64.TRYWAIT P0, [R0+URZ+0xd0], R4 ;  /* 0x0000d004000075a7 */ /* 0x00452400080011ff */
[----:B----4-:R-:W-:Y:S05]  /*93d0*/  @!P0 NANOSLEEP.SYNCS 0x989680 ;  /* 0x009896800000895d */ /* 0x010fea0003900000 */
[----:B------:R-:W4:Y:S02]  /*93e0*/  @!P0 SYNCS.PHASECHK.TRANS64 P0, [R0+URZ+0xd0], R4 ;  /* 0x0000d004000085a7 */ /* 0x000f2400080010ff */
[----:B----4-:R-:W-:Y:S05]  /*93f0*/  @!P0 BRA `(.L_x_130) ;  /* 0xfffffffc00f08947 */ /* 0x010fea000383ffff */
[----:B------:R-:W-:Y:S05]  /*9400*/  BRA `(.L_x_19) ;  /* 0xffffff8c00107947 */ /* 0x000fea000383ffff */
.L_x_26:
[----:B-1----:R-:W-:Y:S07]  /*9410*/  MOV R0, UR33 ;  /* 0x0000002100007c02 */ /* 0x002fee0008000f00 */
.L_x_131:
[----:B-1----:R1:W2:Y:S02]  /*9420*/  SYNCS.PHASECHK.TRANS64.TRYWAIT P0, [R0+URZ+0xd0], R4 ;  /* 0x0000d004000075a7 */ /* 0x0022a400080011ff */
[----:B--2---:R-:W-:Y:S05]  /*9430*/  @!P0 NANOSLEEP.SYNCS 0x989680 ;  /* 0x009896800000895d */ /* 0x004fea0003900000 */
[----:B------:R-:W2:Y:S02]  /*9440*/  @!P0 SYNCS.PHASECHK.TRANS64 P0, [R0+URZ+0xd0], R4 ;  /* 0x0000d004000085a7 */ /* 0x000ea400080010ff */
[----:B--2---:R-:W-:Y:S05]  /*9450*/  @!P0 BRA `(.L_x_131) ;  /* 0xfffffffc00f08947 */ /* 0x004fea000383ffff */
[----:B------:R-:W-:Y:S05]  /*9460*/  BRA `(.L_x_25) ;  /* 0xffffff9000687947 */ /* 0x000fea000383ffff */
.L_x_30:
[----:B-1----:R-:W-:-:S07]  /*9470*/  MOV R0, UR44 ;  /* 0x0000002c00007c02 */ /* 0x002fce0008000f00 */
.L_x_132:
[----:B-1----:R1:W2:Y:S02]  /*9480*/  SYNCS.PHASECHK.TRANS64.TRYWAIT P0, [R0+URZ+0x1e0], R3 ;  /* 0x0001e003000075a7 */ /* 0x0022a400080011ff */
[----:B--2---:R-:W-:Y:S05]  /*9490*/  @!P0 NANOSLEEP.SYNCS 0x989680 ;  /* 0x009896800000895d */ /* 0x004fea0003900000 */
[----:B------:R-:W2:Y:S02]  /*94a0*/  @!P0 SYNCS.PHASECHK.TRANS64 P0, [R0+URZ+0x1e0], R3 ;  /* 0x0001e003000085a7 */ /* 0x000ea400080010ff */
[----:B--2---:R-:W-:Y:S05]  /*94b0*/  @!P0 BRA `(.L_x_132) ;  /* 0xfffffffc00f08947 */ /* 0x004fea000383ffff */
[----:B------:R-:W-:Y:S05]  /*94c0*/  BRA `(.L_x_133) ;  /* 0xffffff9400447947 */ /* 0x000fea000383ffff */
.L_x_34:
[----:B------:R-:W-:-:S07]  /*94d0*/  MOV R0, UR4 ;  /* 0x0000000400007c02 */ /* 0x000fce0008000f00 */
.L_x_134:
[----:B-1----:R1:W2:Y:S02]  /*94e0*/  SYNCS.PHASECHK.TRANS64.TRYWAIT P0, [R0+URZ], R2 ;  /* 0x00000002000075a7 */ /* 0x0022a400080011ff */
[----:B--2---:R-:W-:Y:S05]  /*94f0*/  @!P0 NANOSLEEP.SYNCS 0x989680 ;  /* 0x009896800000895d */ /* 0x004fea0003900000 */
[----:B------:R-:W2:Y:S02]  /*9500*/  @!P0 SYNCS.PHASECHK.TRANS64 P0, [R0+URZ], R2 ;  /* 0x00000002000085a7 */ /* 0x000ea400080010ff */
[----:B--2---:R-:W-:Y:S05]  /*9510*/  @!P0 BRA `(.L_x_134) ;  /* 0xfffffffc00f08947 */ /* 0x004fea000383ffff */
[----:B------:R-:W-:Y:S05]  /*9520*/  BRA `(.L_x_135) ;  /* 0xffffff9800d87947 */ /* 0x000fea000383ffff */
.L_x_35:
[----:B------:R-:W-:-:S07]  /*9530*/  MOV R0, UR5 ;  /* 0x0000000500007c02 */ /* 0x000fce0008000f00 */
.L_x_136:
[----:B-1----:R1:W2:Y:S02]  /*9540*/  SYNCS.PHASECHK.TRANS64.TRYWAIT P0, [R0+URZ], R2 ;  /* 0x00000002000075a7 */ /* 0x0022a400080011ff */
[----:B--2---:R-:W-:Y:S05]  /*9550*/  @!P0 NANOSLEEP.SYNCS 0x989680 ;  /* 0x009896800000895d */ /* 0x004fea0003900000 */
[----:B------:R-:W2:Y:S02]  /*9560*/  @!P0 SYNCS.PHASECHK.TRANS64 P0, [R0+URZ], R2 ;  /* 0x00000002000085a7 */ /* 0x000ea400080010ff */
[----:B--2---:R-:W-:Y:S05]  /*9570*/  @!P0 BRA `(.L_x_136) ;  /* 0xfffffffc00f08947 */ /* 0x004fea000383ffff */
[----:B------:R-:W-:Y:S05]  /*9580*/  BRA `(.L_x_137) ;  /* 0xffffff9800e87947 */ /* 0x000fea000383ffff */
.L_x_36:
[----:B------:R-:W-:-:S07]  /*9590*/  MOV R0, UR5 ;  /* 0x0000000500007c02 */ /* 0x000fce0008000f00 */
.L_x_138:
[----:B-1----:R1:W2:Y:S02]  /*95a0*/  SYNCS.PHASECHK.TRANS64.TRYWAIT P0, [R0+URZ], R2 ;  /* 0x00000002000075a7 */ /* 0x0022a400080011ff */
[----:B--2---:R-:W-:Y:S05]  /*95b0*/  @!P0 NANOSLEEP.SYNCS 0x989680 ;  /* 0x009896800000895d */ /* 0x004fea0003900000 */
[----:B------:R-:W2:Y:S02]  /*95c0*/  @!P0 SYNCS.PHASECHK.TRANS64 P0, [R0+URZ], R2 ;  /* 0x00000002000085a7 */ /* 0x000ea400080010ff */
[----:B--2---:R-:W-:Y:S05]  /*95d0*/  @!P0 BRA `(.L_x_138) ;  /* 0xfffffffc00f08947 */ /* 0x004fea000383ffff */
[----:B------:R-:W-:Y:S05]  /*95e0*/  BRA `(.L_x_139) ;  /* 0xffffff9800f87947 */ /* 0x000fea000383ffff */
.L_x_37:
[----:B------:R-:W-:-:S07]  /*95f0*/  MOV R0, UR5 ;  /* 0x0000000500007c02 */ /* 0x000fce0008000f00 */
.L_x_140:
[----:B-1----:R1:W2:Y:S02]  /*9600*/  SYNCS.PHASECHK.TRANS64.TRYWAIT P0, [R0+URZ], R2 ;  /* 0x00000002000075a7 */ /* 0x0022a400080011ff */
[----:B--2---:R-:W-:Y:S05]  /*9610*/  @!P0 NANOSLEEP.SYNCS 0x989680 ;  /* 0x009896800000895d */ /* 0x004fea0003900000 */
[----:B------:R-:W2:Y:S02]  /*9620*/  @!P0 SYNCS.PHASECHK.TRANS64 P0, [R0+URZ], R2 ;  /* 0x00000002000085a7 */ /* 0x000ea400080010ff */
[----:B--2---:R-:W-:Y:S05]  /*9630*/  @!P0 BRA `(.L_x_140) ;  /* 0xfffffffc00f08947 */ /* 0x004fea000383ffff */
[----:B------:R-:W-:Y:S05]  /*9640*/  BRA `(.L_x_141) ;  /* 0xffffff9c00087947 */ /* 0x000fea000383ffff */
.L_x_38:
[----:B------:R-:W-:-:S07]  /*9650*/  MOV R0, UR5 ;  /* 0x0000000500007c02 */ /* 0x000fce0008000f00 */
.L_x_142:
[----:B-1----:R1:W2:Y:S02]  /*9660*/  SYNCS.PHASECHK.TRANS64.TRYWAIT P0, [R0+URZ], R2 ;  /* 0x00000002000075a7 */ /* 0x0022a400080011ff */
[----:B--2---:R-:W-:Y:S05]  /*9670*/  @!P0 NANOSLEEP.SYNCS 0x989680 ;  /* 0x009896800000895d */ /* 0x004fea0003900000 */
[----:B------:R-:W2:Y:S02]  /*9680*/  @!P0 SYNCS.PHASECHK.TRANS64 P0, [R0+URZ], R2 ;  /* 0x00000002000085a7 */ /* 0x000ea400080010ff */
[----:B--2---:R-:W-:Y:S05]  /*9690*/  @!P0 BRA `(.L_x_142) ;  /* 0xfffffffc00f08947 */ /* 0x004fea000383ffff */
[----:B------:R-:W-:Y:S05]  /*96a0*/  BRA `(.L_x_143) ;  /* 0xffffff9c00187947 */ /* 0x000fea000383ffff */
.L_x_39:
[----:B------:R-:W-:-:S07]  /*96b0*/  MOV R0, UR5 ;  /* 0x0000000500007c02 */ /* 0x000fce0008000f00 */
.L_x_144:
[----:B-1----:R1:W2:Y:S02]  /*96c0*/  SYNCS.PHASECHK.TRANS64.TRYWAIT P0, [R0+URZ], R2 ;  /* 0x00000002000075a7 */ /* 0x0022a400080011ff */
[----:B--2---:R-:W-:Y:S05]  /*96d0*/  @!P0 NANOSLEEP.SYNCS 0x989680 ;  /* 0x009896800000895d */ /* 0x004fea0003900000 */
[----:B------:R-:W2:Y:S02]  /*96e0*/  @!P0 SYNCS.PHASECHK.TRANS64 P0, [R0+URZ], R2 ;  /* 0x00000002000085a7 */ /* 0x000ea400080010ff */
[----:B--2---:R-:W-:Y:S05]  /*96f0*/  @!P0 BRA `(.L_x_144) ;  /* 0xfffffffc00f08947 */ /* 0x004fea000383ffff */
[----:B------:R-:W-:Y:S05]  /*9700*/  BRA `(.L_x_145) ;  /* 0xffffff9c00287947 */ /* 0x000fea000383ffff */
.L_x_40:
[----:B------:R-:W-:-:S07]  /*9710*/  MOV R0, UR5 ;  /* 0x0000000500007c02 */ /* 0x000fce0008000f00 */
.L_x_146:
[----:B-1----:R1:W2:Y:S02]  /*9720*/  SYNCS.PHASECHK.TRANS64.TRYWAIT P0, [R0+URZ], R2 ;  /* 0x00000002000075a7 */ /* 0x0022a400080011ff */
[----:B--2---:R-:W-:Y:S05]  /*9730*/  @!P0 NANOSLEEP.SYNCS 0x989680 ;  /* 0x009896800000895d */ /* 0x004fea0003900000 */
[----:B------:R-:W2:Y:S02]  /*9740*/  @!P0 SYNCS.PHASECHK.TRANS64 P0, [R0+URZ], R2 ;  /* 0x00000002000085a7 */ /* 0x000ea400080010ff */
[----:B--2---:R-:W-:Y:S05]  /*9750*/  @!P0 BRA `(.L_x_146) ;  /* 0xfffffffc00f08947 */ /* 0x004fea000383ffff */
[----:B------:R-:W-:Y:S05]  /*9760*/  BRA `(.L_x_147) ;  /* 0xffffff9c00387947 */ /* 0x000fea000383ffff */
.L_x_41:
[----:B------:R-:W-:-:S07]  /*9770*/  MOV R0, UR5 ;  /* 0x0000000500007c02 */ /* 0x000fce0008000f00 */
.L_x_148:
[----:B-1----:R1:W2:Y:S02]  /*9780*/  SYNCS.PHASECHK.TRANS64.TRYWAIT P0, [R0+URZ], R2 ;  /* 0x00000002000075a7 */ /* 0x0022a400080011ff */
[----:B--2---:R-:W-:Y:S05]  /*9790*/  @!P0 NANOSLEEP.SYNCS 0x989680 ;  /* 0x009896800000895d */ /* 0x004fea0003900000 */
[----:B------:R-:W2:Y:S02]  /*97a0*/  @!P0 SYNCS.PHASECHK.TRANS64 P0, [R0+URZ], R2 ;  /* 0x00000002000085a7 */ /* 0x000ea400080010ff */
[----:B--2---:R-:W-:Y:S05]  /*97b0*/  @!P0 BRA `(.L_x_148) ;  /* 0xfffffffc00f08947 */ /* 0x004fea000383ffff */
[----:B------:R-:W-:Y:S05]  /*97c0*/  BRA `(.L_x_149) ;  /* 0xffffff9c00487947 */ /* 0x000fea000383ffff */
.L_x_42:
[----:B------:R-:W-:-:S07]  /*97d0*/  MOV R0, UR5 ;  /* 0x0000000500007c02 */ /* 0x000fce0008000f00 */
.L_x_150:
[----:B-1----:R1:W2:Y:S02]  /*97e0*/  SYNCS.PHASECHK.TRANS64.TRYWAIT P0, [R0+URZ], R2 ;  /* 0x00000002000075a7 */ /* 0x0022a400080011ff */
[----:B--2---:R-:W-:Y:S05]  /*97f0*/  @!P0 NANOSLEEP.SYNCS 0x989680 ;  /* 0x009896800000895d */ /* 0x004fea0003900000 */
[----:B------:R-:W2:Y:S02]  /*9800*/  @!P0 SYNCS.PHASECHK.TRANS64 P0, [R0+URZ], R2 ;  /* 0x00000002000085a7 */ /* 0x000ea400080010ff */
[----:B--2---:R-:W-:Y:S05]  /*9810*/  @!P0 BRA `(.L_x_150) ;  /* 0xfffffffc00f08947 */ /* 0x004fea000383ffff */
[----:B------:R-:W-:Y:S05]  /*9820*/  BRA `(.L_x_151) ;  /* 0xffffff9c00587947 */ /* 0x000fea000383ffff */
.L_x_43:
[----:B------:R-:W-:-:S07]  /*9830*/  MOV R0, UR5 ;  /* 0x0000000500007c02 */ /* 0x000fce0008000f00 */
.L_x_152:
[----:B-1----:R1:W2:Y:S02]  /*9840*/  SYNCS.PHASECHK.TRANS64.TRYWAIT P0, [R0+URZ], R2 ;  /* 0x00000002000075a7 */ /* 0x0022a400080011ff */
[----:B--2---:R-:W-:Y:S05]  /*9850*/  @!P0 NANOSLEEP.SYNCS 0x989680 ;  /* 0x009896800000895d */ /* 0x004fea0003900000 */
[----:B------:R-:W2:Y:S02]  /*9860*/  @!P0 SYNCS.PHASECHK.TRANS64 P0, [R0+URZ], R2 ;  /* 0x00000002000085a7 */ /* 0x000ea400080010ff */
[----:B--2---:R-:W-:Y:S05]  /*9870*/  @!P0 BRA `(.L_x_152) ;  /* 0xfffffffc00f08947 */ /* 0x004fea000383ffff */
[----:B------:R-:W-:Y:S05]  /*9880*/  BRA `(.L_x_153) ;  /* 0xffffff9c00687947 */ /* 0x000fea000383ffff */
.L_x_44:
[----:B------:R-:W-:-:S07]  /*9890*/  MOV R0, UR5 ;  /* 0x0000000500007c02 */ /* 0x000fce0008000f00 */
.L_x_154:
[----:B-1----:R1:W2:Y:S02]  /*98a0*/  SYNCS.PHASECHK.TRANS64.TRYWAIT P0, [R0+URZ], R2 ;  /* 0x00000002000075a7 */ /* 0x0022a400080011ff */
[----:B--2---:R-:W-:Y:S05]  /*98b0*/  @!P0 NANOSLEEP.SYNCS 0x989680 ;  /* 0x009896800000895d */ /* 0x004fea0003900000 */
[----:B------:R-:W2:Y:S02]  /*98c0*/  @!P0 SYNCS.PHASECHK.TRANS64 P0, [R0+URZ], R2 ;  /* 0x00000002000085a7 */ /* 0x000ea400080010ff */
[----:B--2---:R-:W-:Y:S05]  /*98d0*/  @!P0 BRA `(.L_x_154) ;  /* 0xfffffffc00f08947 */ /* 0x004fea000383ffff */
[----:B------:R-:W-:Y:S05]  /*98e0*/  BRA `(.L_x_155) ;  /* 0xffffff9c00787947 */ /* 0x000fea000383ffff */
.L_x_45:
[----:B------:R-:W-:-:S07]  /*98f0*/  MOV R0, UR5 ;  /* 0x0000000500007c02 */ /* 0x000fce0008000f00 */
.L_x_156:
[----:B-1----:R1:W2:Y:S02]  /*9900*/  SYNCS.PHASECHK.TRANS64.TRYWAIT P0, [R0+URZ], R2 ;  /* 0x00000002000075a7 */ /* 0x0022a400080011ff */
[----:B--2---:R-:W-:Y:S05]  /*9910*/  @!P0 NANOSLEEP.SYNCS 0x989680 ;  /* 0x009896800000895d */ /* 0x004fea0003900000 */
[----:B------:R-:W2:Y:S02]  /*9920*/  @!P0 SYNCS.PHASECHK.TRANS64 P0, [R0+URZ], R2 ;  /* 0x00000002000085a7 */ /* 0x000ea400080010ff */
[----:B--2---:R-:W-:Y:S05]  /*9930*/  @!P0 BRA `(.L_x_156) ;  /* 0xfffffffc00f08947 */ /* 0x004fea000383ffff */
[----:B------:R-:W-:Y:S05]  /*9940*/  BRA `(.L_x_157) ;  /* 0xffffff9c00887947 */ /* 0x000fea000383ffff */
.L_x_46:
[----:B------:R-:W-:-:S07]  /*9950*/  MOV R0, UR5 ;  /* 0x0000000500007c02 */ /* 0x000fce0008000f00 */
.L_x_158:
[----:B-1----:R1:W2:Y:S02]  /*9960*/  SYNCS.PHASECHK.TRANS64.TRYWAIT P0, [R0+URZ], R2 ;  /* 0x00000002000075a7 */ /* 0x0022a400080011ff */
[----:B--2---:R-:W-:Y:S05]  /*9970*/  @!P0 NANOSLEEP.SYNCS 0x989680 ;  /* 0x009896800000895d */ /* 0x004fea0003900000 */
[----:B------:R-:W2:Y:S02]  /*9980*/  @!P0 SYNCS.PHASECHK.TRANS64 P0, [R0+URZ], R2 ;  /* 0x00000002000085a7 */ /* 0x000ea400080010ff */
[----:B--2---:R-:W-:Y:S05]  /*9990*/  @!P0 BRA `(.L_x_158) ;  /* 0xfffffffc00f08947 */ /* 0x004fea000383ffff */
[----:B------:R-:W-:Y:S05]  /*99a0*/  BRA `(.L_x_159) ;  /* 0xffffff9c00987947 */ /* 0x000fea000383ffff */
.L_x_47:
[----:B------:R-:W-:-:S07]  /*99b0*/  MOV R0, UR5 ;  /* 0x0000000500007c02 */ /* 0x000fce0008000f00 */
.L_x_160:
[----:B-1----:R1:W2:Y:S02]  /*99c0*/  SYNCS.PHASECHK.TRANS64.TRYWAIT P0, [R0+URZ], R2 ;  /* 0x00000002000075a7 */ /* 0x0022a400080011ff */
[----:B--2---:R-:W-:Y:S05]  /*99d0*/  @!P0 NANOSLEEP.SYNCS 0x989680 ;  /* 0x009896800000895d */ /* 0x004fea0003900000 */
[----:B------:R-:W2:Y:S02]  /*99e0*/  @!P0 SYNCS.PHASECHK.TRANS64 P0, [R0+URZ], R2 ;  /* 0x00000002000085a7 */ /* 0x000ea400080010ff */
[----:B--2---:R-:W-:Y:S05]  /*99f0*/  @!P0 BRA `(.L_x_160) ;  /* 0xfffffffc00f08947 */ /* 0x004fea000383ffff */
[----:B------:R-:W-:Y:S05]  /*9a00*/  BRA `(.L_x_161) ;  /* 0xffffff9c00a87947 */ /* 0x000fea000383ffff */
.L_x_48:
[----:B------:R-:W-:-:S07]  /*9a10*/  MOV R0, UR5 ;  /* 0x0000000500007c02 */ /* 0x000fce0008000f00 */
.L_x_162:
[----:B-1----:R1:W2:Y:S02]  /*9a20*/  SYNCS.PHASECHK.TRANS64.TRYWAIT P0, [R0+URZ], R2 ;  /* 0x00000002000075a7 */ /* 0x0022a400080011ff */
[----:B--2---:R-:W-:Y:S05]  /*9a30*/  @!P0 NANOSLEEP.SYNCS 0x989680 ;  /* 0x009896800000895d */ /* 0x004fea0003900000 */
[----:B------:R-:W2:Y:S02]  /*9a40*/  @!P0 SYNCS.PHASECHK.TRANS64 P0, [R0+URZ], R2 ;  /* 0x00000002000085a7 */ /* 0x000ea400080010ff */
[----:B--2---:R-:W-:Y:S05]  /*9a50*/  @!P0 BRA `(.L_x_162) ;  /* 0xfffffffc00f08947 */ /* 0x004fea000383ffff */
[----:B------:R-:W-:Y:S05]  /*9a60*/  BRA `(.L_x_163) ;  /* 0xffffff9c00b87947 */ /* 0x000fea000383ffff */
.L_x_49:
[----:B------:R-:W-:-:S07]  /*9a70*/  MOV R0, UR5 ;  /* 0x0000000500007c02 */ /* 0x000fce0008000f00 */
.L_x_164:
[----:B-1----:R1:W2:Y:S02]  /*9a80*/  SYNCS.PHASECHK.TRANS64.TRYWAIT P0, [R0+URZ], R2 ;  /* 0x00000002000075a7 */ /* 0x0022a400080011ff */
[----:B--2---:R-:W-:Y:S05]  /*9a90*/  @!P0 NANOSLEEP.SYNCS 0x989680 ;  /* 0x009896800000895d */ /* 0x004fea0003900000 */
[----:B------:R-:W2:Y:S02]  /*9aa0*/  @!P0 SYNCS.PHASECHK.TRANS64 P0, [R0+URZ], R2 ;  /* 0x00000002000085a7 */ /* 0x000ea400080010ff */
[----:B--2---:R-:W-:Y:S05]  /*9ab0*/  @!P0 BRA `(.L_x_164) ;  /* 0xfffffffc00f08947 */ /* 0x004fea000383ffff */
[----:B------:R-:W-:Y:S05]  /*9ac0*/  BRA `(.L_x_165) ;  /* 0xffffff9c00c87947 */ /* 0x000fea000383ffff */
.L_x_50:
[----:B------:R-:W-:-:S07]  /*9ad0*/  MOV R0, UR5 ;  /* 0x0000000500007c02 */ /* 0x000fce0008000f00 */
.L_x_166:
[----:B-1----:R1:W2:Y:S02]  /*9ae0*/  SYNCS.PHASECHK.TRANS64.TRYWAIT P0, [R0+URZ], R2 ;  /* 0x00000002000075a7 */ /* 0x0022a400080011ff */
[----:B--2---:R-:W-:Y:S05]  /*9af0*/  @!P0 NANOSLEEP.SYNCS 0x989680 ;  /* 0x009896800000895d */ /* 0x004fea0003900000 */
[----:B------:R-:W2:Y:S02]  /*9b00*/  @!P0 SYNCS.PHASECHK.TRANS64 P0, [R0+URZ], R2 ;  /* 0x00000002000085a7 */ /* 0x000ea400080010ff */
[----:B--2---:R-:W-:Y:S05]  /*9b10*/  @!P0 BRA `(.L_x_166) ;  /* 0xfffffffc00f08947 */ /* 0x004fea000383ffff */
[----:B------:R-:W-:Y:S05]  /*9b20*/  BRA `(.L_x_167) ;  /* 0xffffff9c00d87947 */ /* 0x000fea000383ffff */
.L_x_51:
[----:B------:R-:W-:-:S07]  /*9b30*/  MOV R0, UR5 ;  /* 0x0000000500007c02 */ /* 0x000fce0008000f00 */
.L_x_168:
[----:B-1----:R1:W2:Y:S02]  /*9b40*/  SYNCS.PHASECHK.TRANS64.TRYWAIT P0, [R0+URZ], R2 ;  /* 0x00000002000075a7 */ /* 0x0022a400080011ff */
[----:B--2---:R-:W-:Y:S05]  /*9b50*/  @!P0 NANOSLEEP.SYNCS 0x989680 ;  /* 0x009896800000895d */ /* 0x004fea0003900000 */
[----:B------:R-:W2:Y:S02]  /*9b60*/  @!P0 SYNCS.PHASECHK.TRANS64 P0, [R0+URZ], R2 ;  /* 0x00000002000085a7 */ /* 0x000ea400080010ff */
[----:B--2---:R-:W-:Y:S05]  /*9b70*/  @!P0 BRA `(.L_x_168) ;  /* 0xfffffffc00f08947 */ /* 0x004fea000383ffff */
[----:B------:R-:W-:Y:S05]  /*9b80*/  BRA `(.L_x_169) ;  /* 0xffffff9c00e87947 */ /* 0x000fea000383ffff */
.L_x_52:
[----:B------:R-:W-:-:S07]  /*9b90*/  MOV R0, UR5 ;  /* 0x0000000500007c02 */ /* 0x000fce0008000f00 */
.L_x_170:
[----:B-1----:R1:W2:Y:S02]  /*9ba0*/  SYNCS.PHASECHK.TRANS64.TRYWAIT P0, [R0+URZ], R2 ;  /* 0x00000002000075a7 */ /* 0x0022a400080011ff */
[----:B--2---:R-:W-:Y:S05]  /*9bb0*/  @!P0 NANOSLEEP.SYNCS 0x989680 ;  /* 0x009896800000895d */ /* 0x004fea0003900000 */
[----:B------:R-:W2:Y:S02]  /*9bc0*/  @!P0 SYNCS.PHASECHK.TRANS64 P0, [R0+URZ], R2 ;  /* 0x00000002000085a7 */ /* 0x000ea400080010ff */
[----:B--2---:R-:W-:Y:S05]  /*9bd0*/  @!P0 BRA `(.L_x_170) ;  /* 0xfffffffc00f08947 */ /* 0x004fea000383ffff */
[----:B------:R-:W-:Y:S05]  /*9be0*/  BRA `(.L_x_171) ;  /* 0xffffff9c00f87947 */ /* 0x000fea000383ffff */
.L_x_53:
[----:B------:R-:W-:-:S07]  /*9bf0*/  MOV R0, UR5 ;  /* 0x0000000500007c02 */ /* 0x000fce0008000f00 */
.L_x_172:
[----:B-1----:R1:W2:Y:S02]  /*9c00*/  SYNCS.PHASECHK.TRANS64.TRYWAIT P0, [R0+URZ], R2 ;  /* 0x00000002000075a7 */ /* 0x0022a400080011ff */
[----:B--2---:R-:W-:Y:S05]  /*9c10*/  @!P0 NANOSLEEP.SYNCS 0x989680 ;  /* 0x009896800000895d */ /* 0x004fea0003900000 */
[----:B------:R-:W2:Y:S02]  /*9c20*/  @!P0 SYNCS.PHASECHK.TRANS64 P0, [R0+URZ], R2 ;  /* 0x00000002000085a7 */ /* 0x000ea400080010ff */
[----:B--2---:R-:W-:Y:S05]  /*9c30*/  @!P0 BRA `(.L_x_172) ;  /* 0xfffffffc00f08947 */ /* 0x004fea000383ffff */
[----:B------:R-:W-:Y:S05]  /*9c40*/  BRA `(.L_x_173) ;  /* 0xffffffa000087947 */ /* 0x000fea000383ffff */
.L_x_54:
[----:B------:R-:W-:-:S07]  /*9c50*/  MOV R0, UR5 ;  /* 0x0000000500007c02 */ /* 0x000fce0008000f00 */
.L_x_174:
[----:B-1----:R1:W2:Y:S02]  /*9c60*/  SYNCS.PHASECHK.TRANS64.TRYWAIT P0, [R0+URZ], R2 ;  /* 0x00000002000075a7 */ /* 0x0022a400080011ff */
[----:B--2---:R-:W-:Y:S05]  /*9c70*/  @!P0 NANOSLEEP.SYNCS 0x989680 ;  /* 0x009896800000895d */ /* 0x004fea0003900000 */
[----:B------:R-:W2:Y:S02]  /*9c80*/  @!P0 SYNCS.PHASECHK.TRANS64 P0, [R0+URZ], R2 ;  /* 0x00000002000085a7 */ /* 0x000ea400080010ff */
[----:B--2---:R-:W-:Y:S05]  /*9c90*/  @!P0 BRA `(.L_x_174) ;  /* 0xfffffffc00f08947 */ /* 0x004fea000383ffff */
[----:B------:R-:W-:Y:S05]  /*9ca0*/  BRA `(.L_x_175) ;  /* 0xffffffa000187947 */ /* 0x000fea000383ffff */
.L_x_55:
[----:B------:R-:W-:-:S07]  /*9cb0*/  MOV R0, UR5 ;  /* 0x0000000500007c02 */ /* 0x000fce0008000f00 */
.L_x_176:
[----:B-1----:R1:W2:Y:S02]  /*9cc0*/  SYNCS.PHASECHK.TRANS64.TRYWAIT P0, [R0+URZ], R2 ;  /* 0x00000002000075a7 */ /* 0x0022a400080011ff */
[----:B--2---:R-:W-:Y:S05]  /*9cd0*/  @!P0 NANOSLEEP.SYNCS 0x989680 ;  /* 0x009896800000895d */ /* 0x004fea0003900000 */
[----:B------:R-:W2:Y:S02]  /*9ce0*/  @!P0 SYNCS.PHASECHK.TRANS64 P0, [R0+URZ], R2 ;  /* 0x00000002000085a7 */ /* 0x000ea400080010ff */
[----:B--2---:R-:W-:Y:S05]  /*9cf0*/  @!P0 BRA `(.L_x_176) ;  /* 0xfffffffc00f08947 */ /* 0x004fea000383ffff */
[----:B------:R-:W-:Y:S05]  /*9d00*/  BRA `(.L_x_177) ;  /* 0xffffffa000287947 */ /* 0x000fea000383ffff */
.L_x_56:
[----:B------:R-:W-:-:S07]  /*9d10*/  MOV R0, UR5 ;  /* 0x0000000500007c02 */ /* 0x000fce0008000f00 */
.L_x_178:
[----:B-1----:R1:W2:Y:S02]  /*9d20*/  SYNCS.PHASECHK.TRANS64.TRYWAIT P0, [R0+URZ], R2 ;  /* 0x00000002000075a7 */ /* 0x0022a400080011ff */
[----:B--2---:R-:W-:Y:S05]  /*9d30*/  @!P0 NANOSLEEP.SYNCS 0x989680 ;  /* 0x009896800000895d */ /* 0x004fea0003900000 */
[----:B------:R-:W2:Y:S02]  /*9d40*/  @!P0 SYNCS.PHASECHK.TRANS64 P0, [R0+URZ], R2 ;  /* 0x00000002000085a7 */ /* 0x000ea400080010ff */
[----:B--2---:R-:W-:Y:S05]  /*9d50*/  @!P0 BRA `(.L_x_178) ;  /* 0xfffffffc00f08947 */ /* 0x004fea000383ffff */
[----:B------:R-:W-:Y:S05]  /*9d60*/  BRA `(.L_x_179) ;  /* 0xffffffa000387947 */ /* 0x000fea000383ffff */
.L_x_57:
[----:B------:R-:W-:-:S07]  /*9d70*/  MOV R0, UR5 ;  /* 0x0000000500007c02 */ /* 0x000fce0008000f00 */
.L_x_180:
[----:B-1----:R1:W2:Y:S02]  /*9d80*/  SYNCS.PHASECHK.TRANS64.TRYWAIT P0, [R0+URZ], R2 ;  /* 0x00000002000075a7 */ /* 0x0022a400080011ff */
[----:B--2---:R-:W-:Y:S05]  /*9d90*/  @!P0 NANOSLEEP.SYNCS 0x989680 ;  /* 0x009896800000895d */ /* 0x004fea0003900000 */
[----:B------:R-:W2:Y:S02]  /*9da0*/  @!P0 SYNCS.PHASECHK.TRANS64 P0, [R0+URZ], R2 ;  /* 0x00000002000085a7 */ /* 0x000ea400080010ff */
[----:B--2---:R-:W-:Y:S05]  /*9db0*/  @!P0 BRA `(.L_x_180) ;  /* 0xfffffffc00f08947 */ /* 0x004fea000383ffff */
[----:B------:R-:W-:Y:S05]  /*9dc0*/  BRA `(.L_x_181) ;  /* 0xffffffa000487947 */ /* 0x000fea000383ffff */
.L_x_58:
[----:B------:R-:W-:-:S07]  /*9dd0*/  MOV R0, UR5 ;  /* 0x0000000500007c02 */ /* 0x000fce0008000f00 */
.L_x_182:
[----:B-1----:R1:W2:Y:S02]  /*9de0*/  SYNCS.PHASECHK.TRANS64.TRYWAIT P0, [R0+URZ], R2 ;  /* 0x00000002000075a7 */ /* 0x0022a400080011ff */
[----:B--2---:R-:W-:Y:S05]  /*9df0*/  @!P0 NANOSLEEP.SYNCS 0x989680 ;  /* 0x009896800000895d */ /* 0x004fea0003900000 */
[----:B------:R-:W2:Y:S02]  /*9e00*/  @!P0 SYNCS.PHASECHK.TRANS64 P0, [R0+URZ], R2 ;  /* 0x00000002000085a7 */ /* 0x000ea400080010ff */
[----:B--2---:R-:W-:Y:S05]  /*9e10*/  @!P0 BRA `(.L_x_182) ;  /* 0xfffffffc00f08947 */ /* 0x004fea000383ffff */
[----:B------:R-:W-:Y:S05]  /*9e20*/  BRA `(.L_x_183) ;  /* 0xffffffa000587947 */ /* 0x000fea000383ffff */
.L_x_61:
[----:B------:R-:W-:-:S07]  /*9e30*/  MOV R4, UR4 ;  /* 0x0000000400047c02 */ /* 0x000fce0008000f00 */
.L_x_184:
[----:B--2---:R2:W3:Y:S02]  /*9e40*/  SYNCS.PHASECHK.TRANS64.TRYWAIT P1, [R4+URZ+0x1e8], R6 ;  /* 0x0001e806040075a7 */ /* 0x0044e400080211ff */
[----:B---3--:R-:W-:Y:S05]  /*9e50*/  @!P1 NANOSLEEP.SYNCS 0x989680 ;  /* 0x009896800000995d */ /* 0x008fea0003900000 */
[----:B------:R-:W3:Y:S02]  /*9e60*/  @!P1 SYNCS.PHASECHK.TRANS64 P1, [R4+URZ+0x1e8], R6 ;  /* 0x0001e806040095a7 */ /* 0x000ee400080210ff */
[----:B---3--:R-:W-:Y:S05]  /*9e70*/  @!P1 BRA `(.L_x_184) ;  /* 0xfffffffc00f09947 */ /* 0x008fea000383ffff */
[----:B------:R-:W-:Y:S05]  /*9e80*/  BRA `(.L_x_185) ;  /* 0xffffffa000c87947 */ /* 0x000fea000383ffff */
.L_x_62:
[----:B--2---:R-:W-:-:S07]  /*9e90*/  MOV R4, UR4 ;  /* 0x0000000400047c02 */ /* 0x004fce0008000f00 */
.L_x_186:
[----:B--2---:R2:W3:Y:S02]  /*9ea0*/  SYNCS.PHASECHK.TRANS64.TRYWAIT P1, [R4+URZ+0x1e0], R5 ;  /* 0x0001e005040075a7 */ /* 0x0044e400080211ff */
[----:B---3--:R-:W-:Y:S05]  /*9eb0*/  @!P1 NANOSLEEP.SYNCS 0x989680 ;  /* 0x009896800000995d */ /* 0x008fea0003900000 */
[----:B------:R-:W3:Y:S02]  /*9ec0*/  @!P1 SYNCS.PHASECHK.TRANS64 P1, [R4+URZ+0x1e0], R5 ;  /* 0x0001e005040095a7 */ /* 0x000ee400080210ff */
[----:B---3--:R-:W-:Y:S05]  /*9ed0*/  @!P1 BRA `(.L_x_186) ;  /* 0xfffffffc00f09947 */ /* 0x008fea000383ffff */
[----:B------:R-:W-:Y:S05]  /*9ee0*/  BRA `(.L_x_187) ;  /* 0xffffffa000d07947 */ /* 0x000fea000383ffff */
.L_x_70:
[----:B------:R-:W-:-:S07]  /*9ef0*/  MOV R0, UR19 ;  /* 0x0000001300007c02 */ /* 0x000fce0008000f00 */
.L_x_188:
[----:B-1----:R1:W2:Y:S02]  /*9f00*/  SYNCS.PHASECHK.TRANS64.TRYWAIT P0, [R0+URZ+0x1e0], R2 ;  /* 0x0001e002000075a7 */ /* 0x0022a400080011ff */
[----:B--2---:R-:W-:Y:S05]  /*9f10*/  @!P0 NANOSLEEP.SYNCS 0x989680 ;  /* 0x009896800000895d */ /* 0x004fea0003900000 */
[----:B------:R-:W2:Y:S02]  /*9f20*/  @!P0 SYNCS.PHASECHK.TRANS64 P0, [R0+URZ+0x1e0], R2 ;  /* 0x0001e002000085a7 */ /* 0x000ea400080010ff */
[----:B--2---:R-:W-:Y:S05]  /*9f30*/  @!P0 BRA `(.L_x_188) ;  /* 0xfffffffc00f08947 */ /* 0x004fea000383ffff */
[----:B------:R-:W-:Y:S05]  /*9f40*/  BRA `(.L_x_189) ;  /* 0xffffffa800407947 */ /* 0x000fea000383ffff */
.L_x_71:
[----:B------:R-:W-:-:S07]  /*9f50*/  MOV R0, UR23 ;  /* 0x0000001700007c02 */ /* 0x000fce0008000f00 */
.L_x_190:
[----:B-1----:R1:W2:Y:S02]  /*9f60*/  SYNCS.PHASECHK.TRANS64.TRYWAIT P0, [R0+URZ+0x200], R2 ;  /* 0x00020002000075a7 */ /* 0x0022a400080011ff */
[----:B--2---:R-:W-:Y:S05]  /*9f70*/  @!P0 NANOSLEEP.SYNCS 0x989680 ;  /* 0x009896800000895d */ /* 0x004fea0003900000 */
[----:B------:R-:W2:Y:S02]  /*9f80*/  @!P0 SYNCS.PHASECHK.TRANS64 P0, [R0+URZ+0x200], R2 ;  /* 0x00020002000085a7 */ /* 0x000ea400080010ff */
[----:B--2---:R-:W-:Y:S05]  /*9f90*/  @!P0 BRA `(.L_x_190) ;  /* 0xfffffffc00f08947 */ /* 0x004fea000383ffff */
[----:B------:R-:W-:Y:S05]  /*9fa0*/  BRA `(.L_x_191) ;  /* 0xffffffa800587947 */ /* 0x000fea000383ffff */
.L_x_74:
[----:B-1----:R-:W-:Y:S07]  /*9fb0*/  MOV R0, UR15 ;  /* 0x0000000f00007c02 */ /* 0x002fee0008000f00 */
.L_x_192:
[----:B-1----:R1:W2:Y:S02]  /*9fc0*/  SYNCS.PHASECHK.TRANS64.TRYWAIT P0, [R0+URZ], R3 ;  /* 0x00000003000075a7 */ /* 0x0022a400080011ff */
[----:B--2---:R-:W-:Y:S05]  /*9fd0*/  @!P0 NANOSLEEP.SYNCS 0x989680 ;  /* 0x009896800000895d */ /* 0x004fea0003900000 */
[----:B------:R-:W2:Y:S02]  /*9fe0*/  @!P0 SYNCS.PHASECHK.TRANS64 P0, [R0+URZ], R3 ;  /* 0x00000003000085a7 */ /* 0x000ea400080010ff */
[----:B--2---:R-:W-:Y:S05]  /*9ff0*/  @!P0 BRA `(.L_x_192) ;  /* 0xfffffffc00f08947 */ /* 0x004fea000383ffff */
[----:B------:R-:W-:Y:S05]  /*a000*/  BRA `(.L_x_73) ;  /* 0xffffffa800887947 */ /* 0x000fea000383ffff */
.L_x_77:
[----:B------:R-:W-:-:S07]  /*a010*/  MOV R0, UR4 ;  /* 0x0000000400007c02 */ /* 0x000fce0008000f00 */
.L_x_193:
[----:B-1----:R1:W3:Y:S02]  /*a020*/  SYNCS.PHASECHK.TRANS64.TRYWAIT P0, [R0+URZ], R2 ;  /* 0x00000002000075a7 */ /* 0x0022e400080011ff */
[----:B---3--:R-:W-:Y:S05]  /*a030*/  @!P0 NANOSLEEP.SYNCS 0x989680 ;  /* 0x009896800000895d */ /* 0x008fea0003900000 */
[----:B------:R-:W3:Y:S02]  /*a040*/  @!P0 SYNCS.PHASECHK.TRANS64 P0, [R0+URZ], R2 ;  /* 0x00000002000085a7 */ /* 0x000ee400080010ff */
[----:B---3--:R-:W-:Y:S05]  /*a050*/  @!P0 BRA `(.L_x_193) ;  /* 0xfffffffc00f08947 */ /* 0x008fea000383ffff */
[----:B------:R-:W-:Y:S05]  /*a060*/  BRA `(.L_x_194) ;  /* 0xffffffac004c7947 */ /* 0x000fea000383ffff */
.L_x_78:
[----:B------:R-:W-:-:S07]  /*a070*/  MOV R0, UR4 ;  /* 0x0000000400007c02 */ /* 0x000fce0008000f00 */
.L_x_195:
[----:B-1----:R1:W2:Y:S02]  /*a080*/  SYNCS.PHASECHK.TRANS64.TRYWAIT P0, [R0+URZ], R2 ;  /* 0x00000002000075a7 */ /* 0x0022a400080011ff */
[----:B--2---:R-:W-:Y:S05]  /*a090*/  @!P0 NANOSLEEP.SYNCS 0x989680 ;  /* 0x009896800000895d */ /* 0x004fea0003900000 */
[----:B------:R-:W2:Y:S02]  /*a0a0*/  @!P0 SYNCS.PHASECHK.TRANS64 P0, [R0+URZ], R2 ;  /* 0x00000002000085a7 */ /* 0x000ea400080010ff */
[----:B--2---:R-:W-:Y:S05]  /*a0b0*/  @!P0 BRA `(.L_x_195) ;  /* 0xfffffffc00f08947 */ /* 0x004fea000383ffff */
[----:B------:R-:W-:Y:S05]  /*a0c0*/  BRA `(.L_x_196) ;  /* 0xffffffac00587947 */ /* 0x000fea000383ffff */
.L_x_83:
[----:B------:R-:W-:Y:S07]  /*a0d0*/  MOV R0, UR24 ;  /* 0x0000001800007c02 */ /* 0x000fee0008000f00 */
.L_x_197:
[----:B-1----:R1:W2:Y:S02]  /*a0e0*/  SYNCS.PHASECHK.TRANS64.TRYWAIT P0, [R0+URZ+0x1e0], R4 ;  /* 0x0001e004000075a7 */ /* 0x0022a400080011ff */
[----:B--2---:R-:W-:Y:S05]  /*a0f0*/  @!P0 NANOSLEEP.SYNCS 0x989680 ;  /* 0x009896800000895d */ /* 0x004fea0003900000 */
[----:B------:R-:W2:Y:S02]  /*a100*/  @!P0 SYNCS.PHASECHK.TRANS64 P0, [R0+URZ+0x1e0], R4 ;  /* 0x0001e004000085a7 */ /* 0x000ea400080010ff */
[----:B--2---:R-:W-:Y:S05]  /*a110*/  @!P0 BRA `(.L_x_197) ;  /* 0xfffffffc00f08947 */ /* 0x004fea000383ffff */
[----:B------:R-:W-:Y:S05]  /*a120*/  BRA `(.L_x_198) ;  /* 0xffffffb400187947 */ /* 0x000fea000383ffff */
.L_x_86:
[----:B------:R-:W-:Y:S07]  /*a130*/  MOV R9, UR24 ;  /* 0x0000001800097c02 */ /* 0x000fee0008000f00 */
.L_x_199:
[----:B-1----:R1:W2:Y:S02]  /*a140*/  SYNCS.PHASECHK.TRANS64.TRYWAIT P1, [R9+URZ+0x1d8], R10 ;  /* 0x0001d80a090075a7 */ /* 0x0022a400080211ff */
[----:B--2---:R-:W-:Y:S05]  /*a150*/  @!P1 NANOSLEEP.SYNCS 0x989680 ;  /* 0x009896800000995d */ /* 0x004fea0003900000 */
[----:B------:R-:W2:Y:S02]  /*a160*/  @!P1 SYNCS.PHASECHK.TRANS64 P1, [R9+URZ+0x1d8], R10 ;  /* 0x0001d80a090095a7 */ /* 0x000ea400080210ff */
[----:B--2---:R-:W-:Y:S05]  /*a170*/  @!P1 BRA `(.L_x_199) ;  /* 0xfffffffc00f09947 */ /* 0x004fea000383ffff */
[----:B------:R-:W-:Y:S05]  /*a180*/  BRA `(.L_x_85) ;  /* 0xffffffb800687947 */ /* 0x000fea000383ffff */
.L_x_89:
[----:B------:R-:W-:Y:S07]  /*a190*/  MOV R0, UR5 ;  /* 0x0000000500007c02 */ /* 0x000fee0008000f00 */
.L_x_200:
[----:B-1----:R1:W2:Y:S02]  /*a1a0*/  SYNCS.PHASECHK.TRANS64.TRYWAIT P1, [R0+URZ+0x1b8], R9 ;  /* 0x0001b809000075a7 */ /* 0x0022a400080211ff */
[----:B--2---:R-:W-:Y:S05]  /*a1b0*/  @!P1 NANOSLEEP.SYNCS 0x989680 ;  /* 0x009896800000995d */ /* 0x004fea0003900000 */
[----:B------:R-:W2:Y:S02]  /*a1c0*/  @!P1 SYNCS.PHASECHK.TRANS64 P1, [R0+URZ+0x1b8], R9 ;  /* 0x0001b809000095a7 */ /* 0x000ea400080210ff */
[----:B--2---:R-:W-:Y:S05]  /*a1d0*/  @!P1 BRA `(.L_x_200) ;  /* 0xfffffffc00f09947 */ /* 0x004fea000383ffff */
[----:B------:R-:W-:Y:S05]  /*a1e0*/  BRA `(.L_x_201) ;  /* 0xffffffbc00d47947 */ /* 0x000fea000383ffff */
.L_x_90:
[----:B------:R-:W-:Y:S07]  /*a1f0*/  MOV R0, UR4 ;  /* 0x0000000400007c02 */ /* 0x000fee0008000f00 */
.L_x_202:
[----:B-1----:R1:W2:Y:S02]  /*a200*/  SYNCS.PHASECHK.TRANS64.TRYWAIT P0, [R0+URZ+0x1b8], R9 ;  /* 0x0001b809000075a7 */ /* 0x0022a400080011ff */
[----:B--2---:R-:W-:Y:S05]  /*a210*/  @!P0 NANOSLEEP.SYNCS 0x989680 ;  /* 0x009896800000895d */ /* 0x004fea0003900000 */
[----:B------:R-:W2:Y:S02]  /*a220*/  @!P0 SYNCS.PHASECHK.TRANS64 P0, [R0+URZ+0x1b8], R9 ;  /* 0x0001b809000085a7 */ /* 0x000ea400080010ff */
[----:B--2---:R-:W-:Y:S05]  /*a230*/  @!P0 BRA `(.L_x_202) ;  /* 0xfffffffc00f08947 */ /* 0x004fea000383ffff */
[----:B------:R-:W-:Y:S05]  /*a240*/  BRA `(.L_x_203) ;  /* 0xffffffc000407947 */ /* 0x000fea000383ffff */
.L_x_92:
[----:B------:R-:W-:-:S07]  /*a250*/  MOV R0, UR4 ;  /* 0x0000000400007c02 */ /* 0x000fce0008000f00 */
.L_x_204:
[----:B--2---:R2:W3:Y:S02]  /*a260*/  SYNCS.PHASECHK.TRANS64.TRYWAIT P0, [R0+URZ], R2 ;  /* 0x00000002000075a7 */ /* 0x0044e400080011ff */
[----:B---3--:R-:W-:Y:S05]  /*a270*/  @!P0 NANOSLEEP.SYNCS 0x989680 ;  /* 0x009896800000895d */ /* 0x008fea0003900000 */
[----:B------:R-:W3:Y:S02]  /*a280*/  @!P0 SYNCS.PHASECHK.TRANS64 P0, [R0+URZ], R2 ;  /* 0x00000002000085a7 */ /* 0x000ee400080010ff */
[----:B---3--:R-:W-:Y:S05]  /*a290*/  @!P0 BRA `(.L_x_204) ;  /* 0xfffffffc00f08947 */ /* 0x008fea000383ffff */
[----:B------:R-:W-:Y:S05]  /*a2a0*/  BRA `(.L_x_205) ;  /* 0xffffffc000c87947 */ /* 0x000fea000383ffff */
.L_x_93:
[----:B--2---:R2:W3:Y:S02]  /*a2b0*/  SYNCS.PHASECHK.TRANS64.TRYWAIT P0, [R2+URZ], R3 ;  /* 0x00000003020075a7 */ /* 0x0044e400080011ff */
[----:B---3--:R-:W-:Y:S05]  /*a2c0*/  @!P0 NANOSLEEP.SYNCS 0x989680 ;  /* 0x009896800000895d */ /* 0x008fea0003900000 */
[----:B------:R-:W3:Y:S02]  /*a2d0*/  @!P0 SYNCS.PHASECHK.TRANS64 P0, [R2+URZ], R3 ;  /* 0x00000003020085a7 */ /* 0x000ee400080010ff */
[----:B---3--:R-:W-:Y:S05]  /*a2e0*/  @!P0 BRA `(.L_x_93) ;  /* 0xfffffffc00f08947 */ /* 0x008fea000383ffff */
[----:B------:R-:W-:Y:S05]  /*a2f0*/  BRA `(.L_x_206) ;  /* 0xffffffc000f47947 */ /* 0x000fea000383ffff */
.L_x_95:
[----:B------:R-:W-:Y:S07]  /*a300*/  MOV R0, UR50 ;  /* 0x0000003200007c02 */ /* 0x000fee0008000f00 */
.L_x_207:
[----:B-1----:R1:W2:Y:S02]  /*a310*/  SYNCS.PHASECHK.TRANS64.TRYWAIT P0, [R0+URZ+0x1e0], R2 ;  /* 0x0001e002000075a7 */ /* 0x0022a400080011ff */
[----:B--2---:R-:W-:Y:S05]  /*a320*/  @!P0 NANOSLEEP.SYNCS 0x989680 ;  /* 0x009896800000895d */ /* 0x004fea0003900000 */
[----:B------:R-:W2:Y:S02]  /*a330*/  @!P0 SYNCS.PHASECHK.TRANS64 P0, [R0+URZ+0x1e0], R2 ;  /* 0x0001e002000085a7 */ /* 0x000ea400080010ff */
[----:B--2---:R-:W-:Y:S05]  /*a340*/  @!P0 BRA `(.L_x_207) ;  /* 0xfffffffc00f08947 */ /* 0x004fea000383ffff */
[----:B------:R-:W-:Y:S05]  /*a350*/  BRA `(.L_x_208) ;  /* 0xffffffc400e07947 */ /* 0x000fea000383ffff */
.L_x_105:
[----:B-1----:R1:W2:Y:S02]  /*a360*/  SYNCS.PHASECHK.TRANS64.TRYWAIT P1, [R0+URZ+0x1a0], R4 ;  /* 0x0001a004000075a7 */ /* 0x0022a400080211ff */
[----:B--2---:R-:W-:Y:S05]  /*a370*/  @!P1 NANOSLEEP.SYNCS 0x989680 ;  /* 0x009896800000995d */ /* 0x004fea0003900000 */
[----:B------:R-:W2:Y:S02]  /*a380*/  @!P1 SYNCS.PHASECHK.TRANS64 P1, [R0+URZ+0x1a0], R4 ;  /* 0x0001a004000095a7 */ /* 0x000ea400080210ff */
[----:B--2---:R-:W-:Y:S05]  /*a390*/  @!P1 BRA `(.L_x_105) ;  /* 0xfffffffc00f09947 */ /* 0x004fea000383ffff */
[----:B------:R-:W-:Y:S05]  /*a3a0*/  BRA `(.L_x_104) ;  /* 0xffffffd800847947 */ /* 0x000fea000383ffff */
.L_x_107:
[----:B-1----:R1:W4:Y:S02]  /*a3b0*/  SYNCS.PHASECHK.TRANS64.TRYWAIT P1, [R27+URZ+0x1f0], R3 ;  /* 0x0001f0031b0075a7 */ /* 0x00232400080211ff */
[----:B----4-:R-:W-:Y:S05]  /*a3c0*/  @!P1 NANOSLEEP.SYNCS 0x989680 ;  /* 0x009896800000995d */ /* 0x010fea0003900000 */
[----:B------:R-:W4:Y:S02]  /*a3d0*/  @!P1 SYNCS.PHASECHK.TRANS64 P1, [R27+URZ+0x1f0], R3 ;  /* 0x0001f0031b0095a7 */ /* 0x000f2400080210ff */
[----:B----4-:R-:W-:Y:S05]  /*a3e0*/  @!P1 BRA `(.L_x_107) ;  /* 0xfffffffc00f09947 */ /* 0x010fea000383ffff */
[----:B------:R-:W-:Y:S05]  /*a3f0*/  BRA `(.L_x_106) ;  /* 0xffffffd800d47947 */ /* 0x000fea000383ffff */
.L_x_118:
[----:B-1----:R1:W2:Y:S02]  /*a400*/  SYNCS.PHASECHK.TRANS64.TRYWAIT P1, [R3+URZ+0x1a0], R67 ;  /* 0x0001a043030075a7 */ /* 0x0022a400080211ff */
[----:B--2---:R-:W-:Y:S05]  /*a410*/  @!P1 NANOSLEEP.SYNCS 0x989680 ;  /* 0x009896800000995d */ /* 0x004fea0003900000 */
[----:B------:R-:W2:Y:S02]  /*a420*/  @!P1 SYNCS.PHASECHK.TRANS64 P1, [R3+URZ+0x1a0], R67 ;  /* 0x0001a043030095a7 */ /* 0x000ea400080210ff */
[----:B--2---:R-:W-:Y:S05]  /*a430*/  @!P1 BRA `(.L_x_118) ;  /* 0xfffffffc00f09947 */ /* 0x004fea000383ffff */
[----:B------:R-:W-:Y:S05]  /*a440*/  BRA `(.L_x_117) ;  /* 0xffffffe000f47947 */ /* 0x000fea000383ffff */
        .weak           $__internal_0_$__cuda_sm10x_tcgen05_guardrail_trap_col_being_dealloced_not_returned_by_alloc
        .type           $__internal_0_$__cuda_sm10x_tcgen05_guardrail_trap_col_being_dealloced_not_returned_by_alloc,@function
        .size           $__internal_0_$__cuda_sm10x_tcgen05_guardrail_trap_col_being_dealloced_not_returned_by_alloc,($__internal_1_$__cuda_sm10x_tcgen05_guardrail_trap_phase_invalid_during_alloc - $__internal_0_$__cuda_sm10x_tcgen05_guardrail_trap_col_being_dealloced_not_returned_by_alloc)
$__internal_0_$__cuda_sm10x_tcgen05_guardrail_trap_col_being_dealloced_not_returned_by_alloc:
[----:B------:R-:W-:Y:S05]  /*a450*/  BPT.TRAP 0x1 ;  /* 0x000000040000795c */ /* 0x000fea0000300000 */
[----:B------:R-:W-:-:S04]  /*a460*/  MOV R3, 0x0 ;  /* 0x0000000000037802 */ /* 0x000fc80000000f00 */
[----:B------:R-:W-:Y:S05]  /*a470*/  RET.REL.NODEC R2 `(_ZN7cutlass13device_kernelINS_4conv6kernel13ConvUniversalINS1_16ConvProblemShapeILNS1_8OperatorE2ELi3EEENS1_10collective14CollectiveConvINS1_47MainloopSm100TmaUmmaWarpSpecializedImplicitGemmILS5_2ELi26ELi3ELi1ELi2EN4cute5tupleIJNSA_1CILi1EEESD_SD_EEEEENSB_IJNSC_ILi64EEENSB_IJSG_EEENSB_IJNSC_ILi32EEEEEEEEENS_10bfloat16_tESL_NSA_8TiledMMAINSA_8MMA_AtomIJNSA_20SM100_MMA_F16BF16_SSISL_SL_fLi64ELi64ELNSA_4UMMA5MajorE1ELSQ_1ELNSP_7ScaleInE0ELSR_0EEEEEENSA_6LayoutISE_NSB_IJNSC_ILi0EEESV_SV_EEEEENSB_IJNSA_10UnderscoreESY_SY_EEEEENS7_6detail27Sm100ImplicitGemmTileTraitsINSA_13SM90_TMA_LOADENSA_14ComposedLayoutINSA_7SwizzleILi3ELi4ELi3EEENSA_18smem_ptr_flag_bitsILi16EEENSU_INSB_IJSG_NSC_ILi8EEEEEENSB_IJSD_SG_EEEEEEEvEENS12_INSA_20SM90_TMA_LOAD_IM2COLES1D_vEEEENS_8epilogue10collective18CollectiveEpilogueINS1I_23Sm100TmaWarpSpecializedILi3ELi2ELi16ELb1ELb0EEEJSK_NSB_IJNSU_ISG_SD_EENSU_ISI_SD_EEEEESL_NSB_IJlNSB_IJSD_lllEEESV_EEESL_S1R_NS1I_6fusion15FusionCallbacksIS1M_NS1S_17LinearCombinationISL_fSL_fLNS_15FloatRoundStyleE2EEESK_S1P_JEEENSA_5SM1004TMEM4LOAD26SM100_TMEM_LOAD_16dp256b4xES13_NS14_INS15_ILi2ELi4ELi3EEES18_NSU_INSB_IJS19_SI_EEENSB_IJSI_SD_EEEEEEENSA_17SM75_U32x4_LDSM_NENSA_14SM90_TMA_STOREES26_NSA_17SM90_U32x4_STSM_NENSA_39AutoVectorizingCopyWithAssumedAlignmentILi128EEEEEEvvEEEEvNT_6ParamsE) ;  /* 0xffffff5802e07950 */ /* 0x000fea0003c3ffff */
        .weak           $__internal_1_$__cuda_sm10x_tcgen05_guardrail_trap_phase_invalid_during_alloc
        .type           $__internal_1_$__cuda_sm10x_tcgen05_guardrail_trap_phase_invalid_during_alloc,@function
        .size           $__internal_1_$__cuda_sm10x_tcgen05_guardrail_trap_phase_invalid_during_alloc,($__internal_2_$__cuda_sm10x_tcgen05_guardrail_trap_unallocated_columns_being_dealloced - $__internal_1_$__cuda_sm10x_tcgen05_guardrail_trap_phase_invalid_during_alloc)
$__internal_1_$__cuda_sm10x_tcgen05_guardrail_trap_phase_invalid_during_alloc:
[----:B------:R-:W-:Y:S05]  /*a480*/  BPT.TRAP 0x1 ;  /* 0x000000040000795c */ /* 0x000fea0000300000 */
[----:B------:R-:W-:-:S04]  /*a490*/  HFMA2 R3, -RZ, RZ, 0, 0 ;  /* 0x00000000ff037431 */ /* 0x000fc800000001ff */
[----:B------:R-:W-:Y:S05]  /*a4a0*/  RET.REL.NODEC R2 `(_ZN7cutlass13device_kernelINS_4conv6kernel13ConvUniversalINS1_16ConvProblemShapeILNS1_8OperatorE2ELi3EEENS1_10collective14CollectiveConvINS1_47MainloopSm100TmaUmmaWarpSpecializedImplicitGemmILS5_2ELi26ELi3ELi1ELi2EN4cute5tupleIJNSA_1CILi1EEESD_SD_EEEEENSB_IJNSC_ILi64EEENSB_IJSG_EEENSB_IJNSC_ILi32EEEEEEEEENS_10bfloat16_tESL_NSA_8TiledMMAINSA_8MMA_AtomIJNSA_20SM100_MMA_F16BF16_SSISL_SL_fLi64ELi64ELNSA_4UMMA5MajorE1ELSQ_1ELNSP_7ScaleInE0ELSR_0EEEEEENSA_6LayoutISE_NSB_IJNSC_ILi0EEESV_SV_EEEEENSB_IJNSA_10UnderscoreESY_SY_EEEEENS7_6detail27Sm100ImplicitGemmTileTraitsINSA_13SM90_TMA_LOADENSA_14ComposedLayoutINSA_7SwizzleILi3ELi4ELi3EEENSA_18smem_ptr_flag_bitsILi16EEENSU_INSB_IJSG_NSC_ILi8EEEEEENSB_IJSD_SG_EEEEEEEvEENS12_INSA_20SM90_TMA_LOAD_IM2COLES1D_vEEEENS_8epilogue10collective18CollectiveEpilogueINS1I_23Sm100TmaWarpSpecializedILi3ELi2ELi16ELb1ELb0EEEJSK_NSB_IJNSU_ISG_SD_EENSU_ISI_SD_EEEEESL_NSB_IJlNSB_IJSD_lllEEESV_EEESL_S1R_NS1I_6fusion15FusionCallbacksIS1M_NS1S_17LinearCombinationISL_fSL_fLNS_15FloatRoundStyleE2EEESK_S1P_JEEENSA_5SM1004TMEM4LOAD26SM100_TMEM_LOAD_16dp256b4xES13_NS14_INS15_ILi2ELi4ELi3EEES18_NSU_INSB_IJS19_SI_EEENSB_IJSI_SD_EEEEEEENSA_17SM75_U32x4_LDSM_NENSA_14SM90_TMA_STOREES26_NSA_17SM90_U32x4_STSM_NENSA_39AutoVectorizingCopyWithAssumedAlignmentILi128EEEEEEvvEEEEvNT_6ParamsE) ;  /* 0xffffff5802d47950 */ /* 0x000fea0003c3ffff */
        .weak           $__internal_2_$__cuda_sm10x_tcgen05_guardrail_trap_unallocated_columns_being_dealloced
        .type           $__internal_2_$__cuda_sm10x_tcgen05_guardrail_trap_unallocated_columns_being_dealloced,@function
        .size           $__internal_2_$__cuda_sm10x_tcgen05_guardrail_trap_unallocated_columns_being_dealloced,(.L_x_210 - $__internal_2_$__cuda_sm10x_tcgen05_guardrail_trap_unallocated_columns_being_dealloced)
$__internal_2_$__cuda_sm10x_tcgen05_guardrail_trap_unallocated_columns_being_dealloced:
[----:B------:R-:W-:Y:S05]  /*a4b0*/  BPT.TRAP 0x1 ;  /* 0x000000040000795c */ /* 0x000fea0000300000 */
[----:B------:R-:W-:-:S04]  /*a4c0*/  MOV R3, 0x0 ;  /* 0x0000000000037802 */ /* 0x000fc80000000f00 */
[----:B------:R-:W-:Y:S05]  /*a4d0*/  RET.REL.NODEC R2 `(_ZN7cutlass13device_kernelINS_4conv6kernel13ConvUniversalINS1_16ConvProblemShapeILNS1_8OperatorE2ELi3EEENS1_10collective14CollectiveConvINS1_47MainloopSm100TmaUmmaWarpSpecializedImplicitGemmILS5_2ELi26ELi3ELi1ELi2EN4cute5tupleIJNSA_1CILi1EEESD_SD_EEEEENSB_IJNSC_ILi64EEENSB_IJSG_EEENSB_IJNSC_ILi32EEEEEEEEENS_10bfloat16_tESL_NSA_8TiledMMAINSA_8MMA_AtomIJNSA_20SM100_MMA_F16BF16_SSISL_SL_fLi64ELi64ELNSA_4UMMA5MajorE1ELSQ_1ELNSP_7ScaleInE0ELSR_0EEEEEENSA_6LayoutISE_NSB_IJNSC_ILi0EEESV_SV_EEEEENSB_IJNSA_10UnderscoreESY_SY_EEEEENS7_6detail27Sm100ImplicitGemmTileTraitsINSA_13SM90_TMA_LOADENSA_14ComposedLayoutINSA_7SwizzleILi3ELi4ELi3EEENSA_18smem_ptr_flag_bitsILi16EEENSU_INSB_IJSG_NSC_ILi8EEEEEENSB_IJSD_SG_EEEEEEEvEENS12_INSA_20SM90_TMA_LOAD_IM2COLES1D_vEEEENS_8epilogue10collective18CollectiveEpilogueINS1I_23Sm100TmaWarpSpecializedILi3ELi2ELi16ELb1ELb0EEEJSK_NSB_IJNSU_ISG_SD_EENSU_ISI_SD_EEEEESL_NSB_IJlNSB_IJSD_lllEEESV_EEESL_S1R_NS1I_6fusion15FusionCallbacksIS1M_NS1S_17LinearCombinationISL_fSL_fLNS_15FloatRoundStyleE2EEESK_S1P_JEEENSA_5SM1004TMEM4LOAD26SM100_TMEM_LOAD_16dp256b4xES13_NS14_INS15_ILi2ELi4ELi3EEES18_NSU_INSB_IJS19_SI_EEENSB_IJSI_SD_EEEEEEENSA_17SM75_U32x4_LDSM_NENSA_14SM90_TMA_STOREES26_NSA_17SM90_U32x4_STSM_NENSA_39AutoVectorizingCopyWithAssumedAlignmentILi128EEEEEEvvEEEEvNT_6ParamsE) ;  /* 0xffffff5802c87950 */ /* 0x000fea0003c3ffff */
.L_x_209:
[----:B------:R-:W-:-:S00]  /*a4e0*/  BRA `(.L_x_209) ;  /* 0xfffffffc00fc7947 */ /* 0x000fc0000383ffff */
[----:B------:R-:W-:-:S00]  /*a4f0*/  NOP ;  /* 0x0000000000007918 */ /* 0x000fc00000000000 */
        /* <DEDUP_REMOVED lines=8> */
.L_x_210:


//--------------------- .nv.global.init           --------------------------
	.section	.nv.global.init,"aw",@progbits
.nv.global.init:
	.type		$str$29,@object
	.size		$str$29,($str$30 - $str$29)
$str$29:
        /*0000*/ 	.byte	0x28, 0x61, 0x64, 0x64, 0x72, 0x65, 0x73, 0x73, 0x20, 0x26, 0x20, 0x6d, 0x61, 0x73, 0x6b, 0x29
        /*0010*/ 	.byte	0x20, 0x3d, 0x3d, 0x20, 0x30, 0x00
	.type		$str$30,@object
	.size		$str$30,($str$28 - $str$30)
$str$30:
        /*0016*/ 	.byte	0x2f, 0x74, 0x6d, 0x70, 0x2f, 0x63, 0x75, 0x74, 0x6c, 0x61, 0x73, 0x73, 0x5f, 0x73, 0x77, 0x65
        /*0026*/ 	.byte	0x65, 0x70, 0x5f, 0x73, 0x72, 0x63, 0x2f, 0x69, 0x6e, 0x63, 0x6c, 0x75, 0x64, 0x65, 0x2f, 0x63
        /*0036*/ 	.byte	0x75, 0x74, 0x65, 0x2f, 0x70, 0x6f, 0x69, 0x6e, 0x74, 0x65, 0x72, 0x5f, 0x66, 0x6c, 0x61, 0x67
        /*0046*/ 	.byte	0x67, 0x65, 0x64, 0x2e, 0x68, 0x70, 0x70, 0x00
	.type		$str$28,@object
	.size		$str$28,($str$27 - $str$28)
$str$28:
        /*004e*/ 	.byte	0x2f, 0x74, 0x6d, 0x70, 0x2f, 0x63, 0x75, 0x74, 0x6c, 0x61, 0x73, 0x73, 0x5f, 0x73, 0x77, 0x65
        /*005e*/ 	.byte	0x65, 0x70, 0x5f, 0x73, 0x72, 0x63, 0x2f, 0x69, 0x6e, 0x63, 0x6c, 0x75, 0x64, 0x65, 0x2f, 0x63
        /*006e*/ 	.byte	0x75, 0x74, 0x65, 0x2f, 0x61, 0x74, 0x6f, 0x6d, 0x2f, 0x63, 0x6f, 0x70, 0x79, 0x5f, 0x74, 0x72
        /*007e*/ 	.byte	0x61, 0x69, 0x74, 0x73, 0x5f, 0x73, 0x6d, 0x31, 0x30, 0x30, 0x2e, 0x68, 0x70, 0x70, 0x00
	.type		$str$27,@object
	.size		$str$27,(__unnamed_1 - $str$27)
$str$27:
        /*008d*/ 	.byte	0x28, 0x28, 0x75, 0x69, 0x6e, 0x74, 0x33, 0x32, 0x5f, 0x74, 0x28, 0x74, 0x68, 0x72, 0x65, 0x61
        /*009d*/ 	.byte	0x64, 0x49, 0x64, 0x78, 0x2e, 0x78, 0x29, 0x20, 0x2f, 0x20, 0x33, 0x32, 0x29, 0x20, 0x25, 0x20
        /*00ad*/ 	.byte	0x34, 0x29, 0x20, 0x3d, 0x3d, 0x20, 0x28, 0x28, 0x28, 0x74, 0x6d, 0x65, 0x6d, 0x5f, 0x61, 0x64
        /*00bd*/ 	.byte	0x64, 0x72, 0x20, 0x3e, 0x3e, 0x20, 0x31, 0x36, 0x29, 0x20, 0x2f, 0x20, 0x33, 0x32, 0x29, 0x20
        /*00cd*/ 	.byte	0x25, 0x20, 0x34, 0x29, 0x00
	.type		__unnamed_1,@object
	.size		__unnamed_1,(__unnamed_2 - __unnamed_1)
__unnamed_1:
        /*00d2*/ 	.byte	0x61, 0x75, 0x74, 0x6f, 0x20, 0x63, 0x75, 0x74, 0x65, 0x3a, 0x3a, 0x61, 0x73, 0x5f, 0x70, 0x6f
        /* <DEDUP_REMOVED lines=24> */
        /*0262*/ 	.byte	0x30, 0x34, 0x38, 0x3e, 0x3e, 0x3e, 0x3e, 0x5d, 0x00
	.type		__unnamed_2,@object
	.size		__unnamed_2,(.L_2 - __unnamed_2)
__unnamed_2:
        /* <DEDUP_REMOVED lines=45> */
        /*053b*/ 	.byte	0x3e, 0x3e, 0x3e, 0x5d, 0x00
.L_2:


//--------------------- .nv.shared._ZN7cutlass13device_kernelINS_4conv6kernel13ConvUniversalINS1_16ConvProblemShapeILNS1_8OperatorE2ELi3EEENS1_10collective14CollectiveConvINS1_47MainloopSm100TmaUmmaWarpSpecializedImplicitGemmILS5_2ELi26ELi3ELi1ELi2EN4cute5tupleIJNSA_1CILi1EEESD_SD_EEEEENSB_IJNSC_ILi64EEENSB_IJSG_EEENSB_IJNSC_ILi32EEEEEEEEENS_10bfloat16_tESL_NSA_8TiledMMAINSA_8MMA_AtomIJNSA_20SM100_MMA_F16BF16_SSISL_SL_fLi64ELi64ELNSA_4UMMA5MajorE1ELSQ_1ELNSP_7ScaleInE0ELSR_0EEEEEENSA_6LayoutISE_NSB_IJNSC_ILi0EEESV_SV_EEEEENSB_IJNSA_10UnderscoreESY_SY_EEEEENS7_6detail27Sm100ImplicitGemmTileTraitsINSA_13SM90_TMA_LOADENSA_14ComposedLayoutINSA_7SwizzleILi3ELi4ELi3EEENSA_18smem_ptr_flag_bitsILi16EEENSU_INSB_IJSG_NSC_ILi8EEEEEENSB_IJSD_SG_EEEEEEEvEENS12_INSA_20SM90_TMA_LOAD_IM2COLES1D_vEEEENS_8epilogue10collective18CollectiveEpilogueINS1I_23Sm100TmaWarpSpecializedILi3ELi2ELi16ELb1ELb0EEEJSK_NSB_IJNSU_ISG_SD_EENSU_ISI_SD_EEEEESL_NSB_IJlNSB_IJSD_lllEEESV_EEESL_S1R_NS1I_6fusion15FusionCallbacksIS1M_NS1S_17LinearCombinationISL_fSL_fLNS_15FloatRoundStyleE2EEESK_S1P_JEEENSA_5SM1004TMEM4LOAD26SM100_TMEM_LOAD_16dp256b4xES13_NS14_INS15_ILi2ELi4ELi3EEES18_NSU_INSB_IJS19_SI_EEENSB_IJSI_SD_EEEEEEENSA_17SM75_U32x4_LDSM_NENSA_14SM90_TMA_STOREES26_NSA_17SM90_U32x4_STSM_NENSA_39AutoVectorizingCopyWithAssumedAlignmentILi128EEEEEEvvEEEEvNT_6ParamsE --------------------------
	.section	.nv.shared._ZN7cutlass13device_kernelINS_4conv6kernel13ConvUniversalINS1_16ConvProblemShapeILNS1_8OperatorE2ELi3EEENS1_10collective14CollectiveConvINS1_47MainloopSm100TmaUmmaWarpSpecializedImplicitGemmILS5_2ELi26ELi3ELi1ELi2EN4cute5tupleIJNSA_1CILi1EEESD_SD_EEEEENSB_IJNSC_ILi64EEENSB_IJSG_EEENSB_IJNSC_ILi32EEEEEEEEENS_10bfloat16_tESL_NSA_8TiledMMAINSA_8MMA_AtomIJNSA_20SM100_MMA_F16BF16_SSISL_SL_fLi64ELi64ELNSA_4UMMA5MajorE1ELSQ_1ELNSP_7ScaleInE0ELSR_0EEEEEENSA_6LayoutISE_NSB_IJNSC_ILi0EEESV_SV_EEEEENSB_IJNSA_10UnderscoreESY_SY_EEEEENS7_6detail27Sm100ImplicitGemmTileTraitsINSA_13SM90_TMA_LOADENSA_14ComposedLayoutINSA_7SwizzleILi3ELi4ELi3EEENSA_18smem_ptr_flag_bitsILi16EEENSU_INSB_IJSG_NSC_ILi8EEEEEENSB_IJSD_SG_EEEEEEEvEENS12_INSA_20SM90_TMA_LOAD_IM2COLES1D_vEEEENS_8epilogue10collective18CollectiveEpilogueINS1I_23Sm100TmaWarpSpecializedILi3ELi2ELi16ELb1ELb0EEEJSK_NSB_IJNSU_ISG_SD_EENSU_ISI_SD_EEEEESL_NSB_IJlNSB_IJSD_lllEEESV_EEESL_S1R_NS1I_6fusion15FusionCallbacksIS1M_NS1S_17LinearCombinationISL_fSL_fLNS_15FloatRoundStyleE2EEESK_S1P_JEEENSA_5SM1004TMEM4LOAD26SM100_TMEM_LOAD_16dp256b4xES13_NS14_INS15_ILi2ELi4ELi3EEES18_NSU_INSB_IJS19_SI_EEENSB_IJSI_SD_EEEEEEENSA_17SM75_U32x4_LDSM_NENSA_14SM90_TMA_STOREES26_NSA_17SM90_U32x4_STSM_NENSA_39AutoVectorizingCopyWithAssumedAlignmentILi128EEEEEEvvEEEEvNT_6ParamsE,"aw",@nobits
	.sectionflags	@""
	.align	16
	.zero		1024


//--------------------- .nv.shared.reserved.0     --------------------------
	.section	.nv.shared.reserved.0,"aw",@nobits
	.weak		__nv_reservedSMEM_offset_0_alias
	.size		__nv_reservedSMEM_offset_0_alias, 0, 64
	.other		__nv_reservedSMEM_offset_0_alias,@"STO_CUDA_RESERVED_SHARED STV_DEFAULT"
__nv_reservedSMEM_offset_0_alias:
	.zero		0
.nv.shared.reserved.0:
	.zero		64
	.weak		__nv_reservedSMEM_tcgen05_partition
	.type		__nv_reservedSMEM_tcgen05_partition,@object
	.size		__nv_reservedSMEM_tcgen05_partition,(.L_0 - __nv_reservedSMEM_tcgen05_partition)
__nv_reservedSMEM_tcgen05_partition:
	.zero		32
.L_0:


//--------------------- .nv.global                --------------------------
	.section	.nv.global,"aw",@nobits
.nv.global:
	.type		_ZN39_INTERNAL_1e70d434_4_k_cu_cb9662e9_41104cute1_E,@object
	.size		_ZN39_INTERNAL_1e70d434_4_k_cu_cb9662e9_41104cute1_E,(_ZN39_INTERNAL_1e70d434_4_k_cu_cb9662e9_41104cuda3std3__45__cpo6cbeginE - _ZN39_INTERNAL_1e70d434_4_k_cu_cb9662e9_41104cute1_E)
_ZN39_INTERNAL_1e70d434_4_k_cu_cb9662e9_41104cute1_E:
	.zero		1
	.type		_ZN39_INTERNAL_1e70d434_4_k_cu_cb9662e9_41104cuda3std3__45__cpo6cbeginE,@object
	.size		_ZN39_INTERNAL_1e70d434_4_k_cu_cb9662e9_41104cuda3std3__45__cpo6cbeginE,(_ZN39_INTERNAL_1e70d434_4_k_cu_cb9662e9_41104cuda3std3__48in_placeE - _ZN39_INTERNAL_1e70d434_4_k_cu_cb9662e9_41104cuda3std3__45__cpo6cbeginE)
_ZN39_INTERNAL_1e70d434_4_k_cu_cb9662e9_41104cuda3std3__45__cpo6cbeginE:
	.zero		1
	.type		_ZN39_INTERNAL_1e70d434_4_k_cu_cb9662e9_41104cuda3std3__48in_placeE,@object
	.size		_ZN39_INTERNAL_1e70d434_4_k_cu_cb9662e9_41104cuda3std3__48in_placeE,(_ZN39_INTERNAL_1e70d434_4_k_cu_cb9662e9_41104cuda3std6ranges3__45__cpo9iter_moveE - _ZN39_INTERNAL_1e70d434_4_k_cu_cb9662e9_41104cuda3std3__48in_placeE)
_ZN39_INTERNAL_1e70d434_4_k_cu_cb9662e9_41104cuda3std3__48in_placeE:
	.zero		1
	.type		_ZN39_INTERNAL_1e70d434_4_k_cu_cb9662e9_41104cuda3std6ranges3__45__cpo9iter_moveE,@object
	.size		_ZN39_INTERNAL_1e70d434_4_k_cu_cb9662e9_41104cuda3std6ranges3__45__cpo9iter_moveE,(_ZN39_INTERNAL_1e70d434_4_k_cu_cb9662e9_41104cuda3std3__45__cpo5beginE - _ZN39_INTERNAL_1e70d434_4_k_cu_cb9662e9_41104cuda3std6ranges3__45__cpo9iter_moveE)
_ZN39_INTERNAL_1e70d434_4_k_cu_cb9662e9_41104cuda3std6ranges3__45__cpo9iter_moveE:
	.zero		1
	.type		_ZN39_INTERNAL_1e70d434_4_k_cu_cb9662e9_41104cuda3std3__45__cpo5beginE,@object
	.size		_ZN39_INTERNAL_1e70d434_4_k_cu_cb9662e9_41104cuda3std3__45__cpo5beginE,(_ZN39_INTERNAL_1e70d434_4_k_cu_cb9662e9_41104cuda3std3__441_GLOBAL__N__1e70d434_4_k_cu_cb9662e9_41106ignoreE - _ZN39_INTERNAL_1e70d434_4_k_cu_cb9662e9_41104cuda3std3__45__cpo5beginE)
_ZN39_INTERNAL_1e70d434_4_k_cu_cb9662e9_41104cuda3std3__45__cpo5beginE:
	.zero		1
	.type		_ZN39_INTERNAL_1e70d434_4_k_cu_cb9662e9_41104cuda3std3__441_GLOBAL__N__1e70d434_4_k_cu_cb9662e9_41106ignoreE,@object
	.size		_ZN39_INTERNAL_1e70d434_4_k_cu_cb9662e9_41104cuda3std3__441_GLOBAL__N__1e70d434_4_k_cu_cb9662e9_41106ignoreE,(_ZN39_INTERNAL_1e70d434_4_k_cu_cb9662e9_41104cute7productE - _ZN39_INTERNAL_1e70d434_4_k_cu_cb9662e9_41104cuda3std3__441_GLOBAL__N__1e70d434_4_k_cu_cb9662e9_41106ignoreE)
_ZN39_INTERNAL_1e70d434_4_k_cu_cb9662e9_41104cuda3std3__441_GLOBAL__N__1e70d434_4_k_cu_cb9662e9_41106ignoreE:
	.zero		1
	.type		_ZN39_INTERNAL_1e70d434_4_k_cu_cb9662e9_41104cute7productE,@object
	.size		_ZN39_INTERNAL_1e70d434_4_k_cu_cb9662e9_41104cute7productE,(_ZN39_INTERNAL_1e70d434_4_k_cu_cb9662e9_41104cuda3std3__45__cpo3endE - _ZN39_INTERNAL_1e70d434_4_k_cu_cb9662e9_41104cute7productE)
_ZN39_INTERNAL_1e70d434_4_k_cu_cb9662e9_41104cute7productE:
	.zero		1
	.type		_ZN39_INTERNAL_1e70d434_4_k_cu_cb9662e9_41104cuda3std3__45__cpo3endE,@object
	.size		_ZN39_INTERNAL_1e70d434_4_k_cu_cb9662e9_41104cuda3std3__45__cpo3endE,(_ZN39_INTERNAL_1e70d434_4_k_cu_cb9662e9_41104cuda3std3__419piecewise_constructE - _ZN39_INTERNAL_1e70d434_4_k_cu_cb9662e9_41104cuda3std3__45__cpo3endE)
_ZN39_INTERNAL_1e70d434_4_k_cu_cb9662e9_41104cuda3std3__45__cpo3endE:
	.zero		1
	.type		_ZN39_INTERNAL_1e70d434_4_k_cu_cb9662e9_41104cuda3std3__419piecewise_constructE,@object
	.size		_ZN39_INTERNAL_1e70d434_4_k_cu_cb9662e9_41104cuda3std3__419piecewise_constructE,(_ZN39_INTERNAL_1e70d434_4_k_cu_cb9662e9_41104cuda3std3__45__cpo4cendE - _ZN39_INTERNAL_1e70d434_4_k_cu_cb9662e9_41104cuda3std3__419piecewise_constructE)
_ZN39_INTERNAL_1e70d434_4_k_cu_cb9662e9_41104cuda3std3__419piecewise_constructE:
	.zero		1
	.type		_ZN39_INTERNAL_1e70d434_4_k_cu_cb9662e9_41104cuda3std3__45__cpo4cendE,@object
	.size		_ZN39_INTERNAL_1e70d434_4_k_cu_cb9662e9_41104cuda3std3__45__cpo4cendE,(_ZN39_INTERNAL_1e70d434_4_k_cu_cb9662e9_41104cuda3std6ranges3__45__cpo4swapE - _ZN39_INTERNAL_1e70d434_4_k_cu_cb9662e9_41104cuda3std3__45__cpo4cendE)
_ZN39_INTERNAL_1e70d434_4_k_cu_cb9662e9_41104cuda3std3__45__cpo4cendE:
	.zero		1
	.type		_ZN39_INTERNAL_1e70d434_4_k_cu_cb9662e9_41104cuda3std6ranges3__45__cpo4swapE,@object
	.size		_ZN39_INTERNAL_1e70d434_4_k_cu_cb9662e9_41104cuda3std6ranges3__45__cpo4swapE,(.L_10 - _ZN39_INTERNAL_1e70d434_4_k_cu_cb9662e9_41104cuda3std6ranges3__45__cpo4swapE)
_ZN39_INTERNAL_1e70d434_4_k_cu_cb9662e9_41104cuda3std6ranges3__45__cpo4swapE:
	.zero		1
.L_10:


//--------------------- .nv.constant0._ZN7cutlass13device_kernelINS_4conv6kernel13ConvUniversalINS1_16ConvProblemShapeILNS1_8OperatorE2ELi3EEENS1_10collective14CollectiveConvINS1_47MainloopSm100TmaUmmaWarpSpecializedImplicitGemmILS5_2ELi26ELi3ELi1ELi2EN4cute5tupleIJNSA_1CILi1EEESD_SD_EEEEENSB_IJNSC_ILi64EEENSB_IJSG_EEENSB_IJNSC_ILi32EEEEEEEEENS_10bfloat16_tESL_NSA_8TiledMMAINSA_8MMA_AtomIJNSA_20SM100_MMA_F16BF16_SSISL_SL_fLi64ELi64ELNSA_4UMMA5MajorE1ELSQ_1ELNSP_7ScaleInE0ELSR_0EEEEEENSA_6LayoutISE_NSB_IJNSC_ILi0EEESV_SV_EEEEENSB_IJNSA_10UnderscoreESY_SY_EEEEENS7_6detail27Sm100ImplicitGemmTileTraitsINSA_13SM90_TMA_LOADENSA_14ComposedLayoutINSA_7SwizzleILi3ELi4ELi3EEENSA_18smem_ptr_flag_bitsILi16EEENSU_INSB_IJSG_NSC_ILi8EEEEEENSB_IJSD_SG_EEEEEEEvEENS12_INSA_20SM90_TMA_LOAD_IM2COLES1D_vEEEENS_8epilogue10collective18CollectiveEpilogueINS1I_23Sm100TmaWarpSpecializedILi3ELi2ELi16ELb1ELb0EEEJSK_NSB_IJNSU_ISG_SD_EENSU_ISI_SD_EEEEESL_NSB_IJlNSB_IJSD_lllEEESV_EEESL_S1R_NS1I_6fusion15FusionCallbacksIS1M_NS1S_17LinearCombinationISL_fSL_fLNS_15FloatRoundStyleE2EEESK_S1P_JEEENSA_5SM1004TMEM4LOAD26SM100_TMEM_LOAD_16dp256b4xES13_NS14_INS15_ILi2ELi4ELi3EEES18_NSU_INSB_IJS19_SI_EEENSB_IJSI_SD_EEEEEEENSA_17SM75_U32x4_LDSM_NENSA_14SM90_TMA_STOREES26_NSA_17SM90_U32x4_STSM_NENSA_39AutoVectorizingCopyWithAssumedAlignmentILi128EEEEEEvvEEEEvNT_6ParamsE --------------------------
	.section	.nv.constant0._ZN7cutlass13device_kernelINS_4conv6kernel13ConvUniversalINS1_16ConvProblemShapeILNS1_8OperatorE2ELi3EEENS1_10collective14CollectiveConvINS1_47MainloopSm100TmaUmmaWarpSpecializedImplicitGemmILS5_2ELi26ELi3ELi1ELi2EN4cute5tupleIJNSA_1CILi1EEESD_SD_EEEEENSB_IJNSC_ILi64EEENSB_IJSG_EEENSB_IJNSC_ILi32EEEEEEEEENS_10bfloat16_tESL_NSA_8TiledMMAINSA_8MMA_AtomIJNSA_20SM100_MMA_F16BF16_SSISL_SL_fLi64ELi64ELNSA_4UMMA5MajorE1ELSQ_1ELNSP_7ScaleInE0ELSR_0EEEEEENSA_6LayoutISE_NSB_IJNSC_ILi0EEESV_SV_EEEEENSB_IJNSA_10UnderscoreESY_SY_EEEEENS7_6detail27Sm100ImplicitGemmTileTraitsINSA_13SM90_TMA_LOADENSA_14ComposedLayoutINSA_7SwizzleILi3ELi4ELi3EEENSA_18smem_ptr_flag_bitsILi16EEENSU_INSB_IJSG_NSC_ILi8EEEEEENSB_IJSD_SG_EEEEEEEvEENS12_INSA_20SM90_TMA_LOAD_IM2COLES1D_vEEEENS_8epilogue10collective18CollectiveEpilogueINS1I_23Sm100TmaWarpSpecializedILi3ELi2ELi16ELb1ELb0EEEJSK_NSB_IJNSU_ISG_SD_EENSU_ISI_SD_EEEEESL_NSB_IJlNSB_IJSD_lllEEESV_EEESL_S1R_NS1I_6fusion15FusionCallbacksIS1M_NS1S_17LinearCombinationISL_fSL_fLNS_15FloatRoundStyleE2EEESK_S1P_JEEENSA_5SM1004TMEM4LOAD26SM100_TMEM_LOAD_16dp256b4xES13_NS14_INS15_ILi2ELi4ELi3EEES18_NSU_INSB_IJS19_SI_EEENSB_IJSI_SD_EEEEEEENSA_17SM75_U32x4_LDSM_NENSA_14SM90_TMA_STOREES26_NSA_17SM90_U32x4_STSM_NENSA_39AutoVectorizingCopyWithAssumedAlignmentILi128EEEEEEvvEEEEvNT_6ParamsE,"a",@progbits
	.sectionflags	@""
	.align	4
.nv.constant0._ZN7cutlass13device_kernelINS_4conv6kernel13ConvUniversalINS1_16ConvProblemShapeILNS1_8OperatorE2ELi3EEENS1_10collective14CollectiveConvINS1_47MainloopSm100TmaUmmaWarpSpecializedImplicitGemmILS5_2ELi26ELi3ELi1ELi2EN4cute5tupleIJNSA_1CILi1EEESD_SD_EEEEENSB_IJNSC_ILi64EEENSB_IJSG_EEENSB_IJNSC_ILi32EEEEEEEEENS_10bfloat16_tESL_NSA_8TiledMMAINSA_8MMA_AtomIJNSA_20SM100_MMA_F16BF16_SSISL_SL_fLi64ELi64ELNSA_4UMMA5MajorE1ELSQ_1ELNSP_7ScaleInE0ELSR_0EEEEEENSA_6LayoutISE_NSB_IJNSC_ILi0EEESV_SV_EEEEENSB_IJNSA_10UnderscoreESY_SY_EEEEENS7_6detail27Sm100ImplicitGemmTileTraitsINSA_13SM90_TMA_LOADENSA_14ComposedLayoutINSA_7SwizzleILi3ELi4ELi3EEENSA_18smem_ptr_flag_bitsILi16EEENSU_INSB_IJSG_NSC_ILi8EEEEEENSB_IJSD_SG_EEEEEEEvEENS12_INSA_20SM90_TMA_LOAD_IM2COLES1D_vEEEENS_8epilogue10collective18CollectiveEpilogueINS1I_23Sm100TmaWarpSpecializedILi3ELi2ELi16ELb1ELb0EEEJSK_NSB_IJNSU_ISG_SD_EENSU_ISI_SD_EEEEESL_NSB_IJlNSB_IJSD_lllEEESV_EEESL_S1R_NS1I_6fusion15FusionCallbacksIS1M_NS1S_17LinearCombinationISL_fSL_fLNS_15FloatRoundStyleE2EEESK_S1P_JEEENSA_5SM1004TMEM4LOAD26SM100_TMEM_LOAD_16dp256b4xES13_NS14_INS15_ILi2ELi4ELi3EEES18_NSU_INSB_IJS19_SI_EEENSB_IJSI_SD_EEEEEEENSA_17SM75_U32x4_LDSM_NENSA_14SM90_TMA_STOREES26_NSA_17SM90_U32x4_STSM_NENSA_39AutoVectorizingCopyWithAssumedAlignmentILi128EEEEEEvvEEEEvNT_6ParamsE:
	.zero		3200


//--------------------- SYMBOLS --------------------------

	.type		.nv.reservedSmem.offset0,@object
	.size		.nv.reservedSmem.offset0,0x4
	.type		.nv.reservedSmem.cap,@object
	.size		.nv.reservedSmem.cap,0x4
	.type		__assertfail,@function
